//
// Generated by NVIDIA NVVM Compiler
//
// Compiler Build ID: CL-36424714
// Cuda compilation tools, release 13.0, V13.0.88
// Based on NVVM 20.0.0
//

.version 9.0
.target sm_100
.address_size 64

	// .globl	_Z12setup_kernelP17curandStateXORWOW
.global .align 4 .b8 precalc_xorwow_matrix[102400];
.global .align 4 .b8 precalc_xorwow_offset_matrix[102400];
.global .align 4 .b8 mrg32k3aM1[2304];
.global .align 4 .b8 mrg32k3aM2[2304];
.global .align 4 .b8 mrg32k3aM1SubSeq[2016];
.global .align 4 .b8 mrg32k3aM2SubSeq[2016];
.global .align 4 .b8 mrg32k3aM1Seq[2304];
.global .align 4 .b8 mrg32k3aM2Seq[2304];
.const .align 8 .b8 __cr_lgamma_table[72];
.global .align 1 .b8 _ZN34_INTERNAL_b2230b93_4_k_cu_63ea18e64cuda3std3__45__cpo5beginE[1];
.global .align 1 .b8 _ZN34_INTERNAL_b2230b93_4_k_cu_63ea18e64cuda3std3__45__cpo3endE[1];
.global .align 1 .b8 _ZN34_INTERNAL_b2230b93_4_k_cu_63ea18e64cuda3std3__45__cpo6cbeginE[1];
.global .align 1 .b8 _ZN34_INTERNAL_b2230b93_4_k_cu_63ea18e64cuda3std3__45__cpo4cendE[1];
.global .align 1 .b8 _ZN34_INTERNAL_b2230b93_4_k_cu_63ea18e64cuda3std3__45__cpo6rbeginE[1];
.global .align 1 .b8 _ZN34_INTERNAL_b2230b93_4_k_cu_63ea18e64cuda3std3__45__cpo4rendE[1];
.global .align 1 .b8 _ZN34_INTERNAL_b2230b93_4_k_cu_63ea18e64cuda3std3__45__cpo7crbeginE[1];
.global .align 1 .b8 _ZN34_INTERNAL_b2230b93_4_k_cu_63ea18e64cuda3std3__45__cpo5crendE[1];
.global .align 1 .b8 _ZN34_INTERNAL_b2230b93_4_k_cu_63ea18e64cuda3std3__436_GLOBAL__N__b2230b93_4_k_cu_63ea18e66ignoreE[1];
.global .align 1 .b8 _ZN34_INTERNAL_b2230b93_4_k_cu_63ea18e64cuda3std3__419piecewise_constructE[1];
.global .align 1 .b8 _ZN34_INTERNAL_b2230b93_4_k_cu_63ea18e64cuda3std3__48in_placeE[1];
.global .align 1 .b8 _ZN34_INTERNAL_b2230b93_4_k_cu_63ea18e64cuda3std3__420unreachable_sentinelE[1];
.global .align 1 .b8 _ZN34_INTERNAL_b2230b93_4_k_cu_63ea18e64cuda3std3__47nulloptE[1];
.global .align 1 .b8 _ZN34_INTERNAL_b2230b93_4_k_cu_63ea18e64cuda3std3__48unexpectE[1];
.global .align 1 .b8 _ZN34_INTERNAL_b2230b93_4_k_cu_63ea18e64cuda3std6ranges3__45__cpo4swapE[1];
.global .align 1 .b8 _ZN34_INTERNAL_b2230b93_4_k_cu_63ea18e64cuda3std6ranges3__45__cpo9iter_moveE[1];
.global .align 1 .b8 _ZN34_INTERNAL_b2230b93_4_k_cu_63ea18e64cuda3std6ranges3__45__cpo5beginE[1];
.global .align 1 .b8 _ZN34_INTERNAL_b2230b93_4_k_cu_63ea18e64cuda3std6ranges3__45__cpo3endE[1];
.global .align 1 .b8 _ZN34_INTERNAL_b2230b93_4_k_cu_63ea18e64cuda3std6ranges3__45__cpo6cbeginE[1];
.global .align 1 .b8 _ZN34_INTERNAL_b2230b93_4_k_cu_63ea18e64cuda3std6ranges3__45__cpo4cendE[1];
.global .align 1 .b8 _ZN34_INTERNAL_b2230b93_4_k_cu_63ea18e64cuda3std6ranges3__45__cpo7advanceE[1];
.global .align 1 .b8 _ZN34_INTERNAL_b2230b93_4_k_cu_63ea18e64cuda3std6ranges3__45__cpo9iter_swapE[1];
.global .align 1 .b8 _ZN34_INTERNAL_b2230b93_4_k_cu_63ea18e64cuda3std6ranges3__45__cpo4nextE[1];
.global .align 1 .b8 _ZN34_INTERNAL_b2230b93_4_k_cu_63ea18e64cuda3std6ranges3__45__cpo4prevE[1];
.global .align 1 .b8 _ZN34_INTERNAL_b2230b93_4_k_cu_63ea18e64cuda3std6ranges3__45__cpo4dataE[1];
.global .align 1 .b8 _ZN34_INTERNAL_b2230b93_4_k_cu_63ea18e64cuda3std6ranges3__45__cpo5cdataE[1];
.global .align 1 .b8 _ZN34_INTERNAL_b2230b93_4_k_cu_63ea18e64cuda3std6ranges3__45__cpo4sizeE[1];
.global .align 1 .b8 _ZN34_INTERNAL_b2230b93_4_k_cu_63ea18e64cuda3std6ranges3__45__cpo5ssizeE[1];
.global .align 1 .b8 _ZN34_INTERNAL_b2230b93_4_k_cu_63ea18e64cuda3std6ranges3__45__cpo8distanceE[1];
.global .align 1 .b8 _ZN34_INTERNAL_b2230b93_4_k_cu_63ea18e66thrust24THRUST_300001_SM_1000_NS8cuda_cub3parE[1];
.global .align 1 .b8 _ZN34_INTERNAL_b2230b93_4_k_cu_63ea18e66thrust24THRUST_300001_SM_1000_NS8cuda_cub10par_nosyncE[1];
.global .align 1 .b8 _ZN34_INTERNAL_b2230b93_4_k_cu_63ea18e66thrust24THRUST_300001_SM_1000_NS6system6detail10sequential3seqE[1];
.global .align 1 .b8 _ZN34_INTERNAL_b2230b93_4_k_cu_63ea18e66thrust24THRUST_300001_SM_1000_NS12placeholders2_1E[1];
.global .align 1 .b8 _ZN34_INTERNAL_b2230b93_4_k_cu_63ea18e66thrust24THRUST_300001_SM_1000_NS12placeholders2_2E[1];
.global .align 1 .b8 _ZN34_INTERNAL_b2230b93_4_k_cu_63ea18e66thrust24THRUST_300001_SM_1000_NS12placeholders2_3E[1];
.global .align 1 .b8 _ZN34_INTERNAL_b2230b93_4_k_cu_63ea18e66thrust24THRUST_300001_SM_1000_NS12placeholders2_4E[1];
.global .align 1 .b8 _ZN34_INTERNAL_b2230b93_4_k_cu_63ea18e66thrust24THRUST_300001_SM_1000_NS12placeholders2_5E[1];
.global .align 1 .b8 _ZN34_INTERNAL_b2230b93_4_k_cu_63ea18e66thrust24THRUST_300001_SM_1000_NS12placeholders2_6E[1];
.global .align 1 .b8 _ZN34_INTERNAL_b2230b93_4_k_cu_63ea18e66thrust24THRUST_300001_SM_1000_NS12placeholders2_7E[1];
.global .align 1 .b8 _ZN34_INTERNAL_b2230b93_4_k_cu_63ea18e66thrust24THRUST_300001_SM_1000_NS12placeholders2_8E[1];
.global .align 1 .b8 _ZN34_INTERNAL_b2230b93_4_k_cu_63ea18e66thrust24THRUST_300001_SM_1000_NS12placeholders2_9E[1];
.global .align 1 .b8 _ZN34_INTERNAL_b2230b93_4_k_cu_63ea18e66thrust24THRUST_300001_SM_1000_NS12placeholders3_10E[1];
.global .align 1 .b8 _ZN34_INTERNAL_b2230b93_4_k_cu_63ea18e66thrust24THRUST_300001_SM_1000_NS3seqE[1];

.visible .entry _Z12setup_kernelP17curandStateXORWOW(
	.param .u64 .ptr .align 1 _Z12setup_kernelP17curandStateXORWOW_param_0
)
{
	.reg .pred 	%p<24>;
	.reg .b32 	%r<406>;
	.reg .b64 	%rd<18>;

	ld.param.u64 	%rd8, [_Z12setup_kernelP17curandStateXORWOW_param_0];
	cvta.to.global.u64 	%rd9, %rd8;
	mov.u32 	%r182, %tid.x;
	mov.u32 	%r183, %ctaid.x;
	mov.u32 	%r184, %ntid.x;
	mad.lo.s32 	%r185, %r183, %r184, %r182;
	cvt.s64.s32 	%rd17, %r185;
	mul.wide.s32 	%rd10, %r185, 48;
	add.s64 	%rd2, %rd9, %rd10;
	mov.b32 	%r186, 1593684748;
	mov.b32 	%r187, 832094735;
	st.global.v2.u32 	[%rd2], {%r187, %r186};
	mov.b32 	%r188, -123459836;
	mov.b32 	%r189, 1111207954;
	st.global.v2.u32 	[%rd2+8], {%r189, %r188};
	mov.b32 	%r190, 1476011280;
	mov.b32 	%r191, -589760388;
	st.global.v2.u32 	[%rd2+16], {%r191, %r190};
	setp.eq.s32 	%p1, %r185, 0;
	@%p1 bra 	$L__BB0_42;
	mov.b32 	%r312, 0;
	mov.u64 	%rd12, precalc_xorwow_matrix;
$L__BB0_2:
	and.b64  	%rd4, %rd17, 3;
	setp.eq.s64 	%p2, %rd4, 0;
	@%p2 bra 	$L__BB0_41;
	mul.wide.u32 	%rd11, %r312, 3200;
	add.s64 	%rd5, %rd12, %rd11;
	cvt.u32.u64 	%r2, %rd4;
	mov.b32 	%r313, 0;
$L__BB0_4:
	mov.b32 	%r326, 0;
	mov.u32 	%r327, %r326;
	mov.u32 	%r328, %r326;
	mov.u32 	%r329, %r326;
	mov.u32 	%r330, %r326;
	mov.u32 	%r319, %r326;
$L__BB0_5:
	mul.wide.u32 	%rd13, %r319, 4;
	add.s64 	%rd14, %rd2, %rd13;
	ld.global.u32 	%r10, [%rd14+4];
	shl.b32 	%r11, %r319, 5;
	mov.b32 	%r325, 0;
$L__BB0_6:
	.pragma "nounroll";
	shr.u32 	%r196, %r10, %r325;
	and.b32  	%r197, %r196, 1;
	setp.eq.b32 	%p3, %r197, 1;
	not.pred 	%p4, %p3;
	add.s32 	%r198, %r11, %r325;
	mul.lo.s32 	%r199, %r198, 5;
	mul.wide.u32 	%rd15, %r199, 4;
	add.s64 	%rd6, %rd5, %rd15;
	@%p4 bra 	$L__BB0_8;
	ld.global.u32 	%r200, [%rd6];
	xor.b32  	%r330, %r330, %r200;
	ld.global.u32 	%r201, [%rd6+4];
	xor.b32  	%r329, %r329, %r201;
	ld.global.u32 	%r202, [%rd6+8];
	xor.b32  	%r328, %r328, %r202;
	ld.global.u32 	%r203, [%rd6+12];
	xor.b32  	%r327, %r327, %r203;
	ld.global.u32 	%r204, [%rd6+16];
	xor.b32  	%r326, %r326, %r204;
$L__BB0_8:
	and.b32  	%r206, %r196, 2;
	setp.eq.s32 	%p5, %r206, 0;
	@%p5 bra 	$L__BB0_10;
	ld.global.u32 	%r207, [%rd6+20];
	xor.b32  	%r330, %r330, %r207;
	ld.global.u32 	%r208, [%rd6+24];
	xor.b32  	%r329, %r329, %r208;
	ld.global.u32 	%r209, [%rd6+28];
	xor.b32  	%r328, %r328, %r209;
	ld.global.u32 	%r210, [%rd6+32];
	xor.b32  	%r327, %r327, %r210;
	ld.global.u32 	%r211, [%rd6+36];
	xor.b32  	%r326, %r326, %r211;
$L__BB0_10:
	and.b32  	%r213, %r196, 4;
	setp.eq.s32 	%p6, %r213, 0;
	@%p6 bra 	$L__BB0_12;
	ld.global.u32 	%r214, [%rd6+40];
	xor.b32  	%r330, %r330, %r214;
	ld.global.u32 	%r215, [%rd6+44];
	xor.b32  	%r329, %r329, %r215;
	ld.global.u32 	%r216, [%rd6+48];
	xor.b32  	%r328, %r328, %r216;
	ld.global.u32 	%r217, [%rd6+52];
	xor.b32  	%r327, %r327, %r217;
	ld.global.u32 	%r218, [%rd6+56];
	xor.b32  	%r326, %r326, %r218;
$L__BB0_12:
	and.b32  	%r220, %r196, 8;
	setp.eq.s32 	%p7, %r220, 0;
	@%p7 bra 	$L__BB0_14;
	ld.global.u32 	%r221, [%rd6+60];
	xor.b32  	%r330, %r330, %r221;
	ld.global.u32 	%r222, [%rd6+64];
	xor.b32  	%r329, %r329, %r222;
	ld.global.u32 	%r223, [%rd6+68];
	xor.b32  	%r328, %r328, %r223;
	ld.global.u32 	%r224, [%rd6+72];
	xor.b32  	%r327, %r327, %r224;
	ld.global.u32 	%r225, [%rd6+76];
	xor.b32  	%r326, %r326, %r225;
$L__BB0_14:
	and.b32  	%r227, %r196, 16;
	setp.eq.s32 	%p8, %r227, 0;
	@%p8 bra 	$L__BB0_16;
	ld.global.u32 	%r228, [%rd6+80];
	xor.b32  	%r330, %r330, %r228;
	ld.global.u32 	%r229, [%rd6+84];
	xor.b32  	%r329, %r329, %r229;
	ld.global.u32 	%r230, [%rd6+88];
	xor.b32  	%r328, %r328, %r230;
	ld.global.u32 	%r231, [%rd6+92];
	xor.b32  	%r327, %r327, %r231;
	ld.global.u32 	%r232, [%rd6+96];
	xor.b32  	%r326, %r326, %r232;
$L__BB0_16:
	and.b32  	%r234, %r196, 32;
	setp.eq.s32 	%p9, %r234, 0;
	@%p9 bra 	$L__BB0_18;
	ld.global.u32 	%r235, [%rd6+100];
	xor.b32  	%r330, %r330, %r235;
	ld.global.u32 	%r236, [%rd6+104];
	xor.b32  	%r329, %r329, %r236;
	ld.global.u32 	%r237, [%rd6+108];
	xor.b32  	%r328, %r328, %r237;
	ld.global.u32 	%r238, [%rd6+112];
	xor.b32  	%r327, %r327, %r238;
	ld.global.u32 	%r239, [%rd6+116];
	xor.b32  	%r326, %r326, %r239;
$L__BB0_18:
	and.b32  	%r241, %r196, 64;
	setp.eq.s32 	%p10, %r241, 0;
	@%p10 bra 	$L__BB0_20;
	ld.global.u32 	%r242, [%rd6+120];
	xor.b32  	%r330, %r330, %r242;
	ld.global.u32 	%r243, [%rd6+124];
	xor.b32  	%r329, %r329, %r243;
	ld.global.u32 	%r244, [%rd6+128];
	xor.b32  	%r328, %r328, %r244;
	ld.global.u32 	%r245, [%rd6+132];
	xor.b32  	%r327, %r327, %r245;
	ld.global.u32 	%r246, [%rd6+136];
	xor.b32  	%r326, %r326, %r246;
$L__BB0_20:
	and.b32  	%r248, %r196, 128;
	setp.eq.s32 	%p11, %r248, 0;
	@%p11 bra 	$L__BB0_22;
	ld.global.u32 	%r249, [%rd6+140];
	xor.b32  	%r330, %r330, %r249;
	ld.global.u32 	%r250, [%rd6+144];
	xor.b32  	%r329, %r329, %r250;
	ld.global.u32 	%r251, [%rd6+148];
	xor.b32  	%r328, %r328, %r251;
	ld.global.u32 	%r252, [%rd6+152];
	xor.b32  	%r327, %r327, %r252;
	ld.global.u32 	%r253, [%rd6+156];
	xor.b32  	%r326, %r326, %r253;
$L__BB0_22:
	and.b32  	%r255, %r196, 256;
	setp.eq.s32 	%p12, %r255, 0;
	@%p12 bra 	$L__BB0_24;
	ld.global.u32 	%r256, [%rd6+160];
	xor.b32  	%r330, %r330, %r256;
	ld.global.u32 	%r257, [%rd6+164];
	xor.b32  	%r329, %r329, %r257;
	ld.global.u32 	%r258, [%rd6+168];
	xor.b32  	%r328, %r328, %r258;
	ld.global.u32 	%r259, [%rd6+172];
	xor.b32  	%r327, %r327, %r259;
	ld.global.u32 	%r260, [%rd6+176];
	xor.b32  	%r326, %r326, %r260;
$L__BB0_24:
	and.b32  	%r262, %r196, 512;
	setp.eq.s32 	%p13, %r262, 0;
	@%p13 bra 	$L__BB0_26;
	ld.global.u32 	%r263, [%rd6+180];
	xor.b32  	%r330, %r330, %r263;
	ld.global.u32 	%r264, [%rd6+184];
	xor.b32  	%r329, %r329, %r264;
	ld.global.u32 	%r265, [%rd6+188];
	xor.b32  	%r328, %r328, %r265;
	ld.global.u32 	%r266, [%rd6+192];
	xor.b32  	%r327, %r327, %r266;
	ld.global.u32 	%r267, [%rd6+196];
	xor.b32  	%r326, %r326, %r267;
$L__BB0_26:
	and.b32  	%r269, %r196, 1024;
	setp.eq.s32 	%p14, %r269, 0;
	@%p14 bra 	$L__BB0_28;
	ld.global.u32 	%r270, [%rd6+200];
	xor.b32  	%r330, %r330, %r270;
	ld.global.u32 	%r271, [%rd6+204];
	xor.b32  	%r329, %r329, %r271;
	ld.global.u32 	%r272, [%rd6+208];
	xor.b32  	%r328, %r328, %r272;
	ld.global.u32 	%r273, [%rd6+212];
	xor.b32  	%r327, %r327, %r273;
	ld.global.u32 	%r274, [%rd6+216];
	xor.b32  	%r326, %r326, %r274;
$L__BB0_28:
	and.b32  	%r276, %r196, 2048;
	setp.eq.s32 	%p15, %r276, 0;
	@%p15 bra 	$L__BB0_30;
	ld.global.u32 	%r277, [%rd6+220];
	xor.b32  	%r330, %r330, %r277;
	ld.global.u32 	%r278, [%rd6+224];
	xor.b32  	%r329, %r329, %r278;
	ld.global.u32 	%r279, [%rd6+228];
	xor.b32  	%r328, %r328, %r279;
	ld.global.u32 	%r280, [%rd6+232];
	xor.b32  	%r327, %r327, %r280;
	ld.global.u32 	%r281, [%rd6+236];
	xor.b32  	%r326, %r326, %r281;
$L__BB0_30:
	and.b32  	%r283, %r196, 4096;
	setp.eq.s32 	%p16, %r283, 0;
	@%p16 bra 	$L__BB0_32;
	ld.global.u32 	%r284, [%rd6+240];
	xor.b32  	%r330, %r330, %r284;
	ld.global.u32 	%r285, [%rd6+244];
	xor.b32  	%r329, %r329, %r285;
	ld.global.u32 	%r286, [%rd6+248];
	xor.b32  	%r328, %r328, %r286;
	ld.global.u32 	%r287, [%rd6+252];
	xor.b32  	%r327, %r327, %r287;
	ld.global.u32 	%r288, [%rd6+256];
	xor.b32  	%r326, %r326, %r288;
$L__BB0_32:
	and.b32  	%r290, %r196, 8192;
	setp.eq.s32 	%p17, %r290, 0;
	@%p17 bra 	$L__BB0_34;
	ld.global.u32 	%r291, [%rd6+260];
	xor.b32  	%r330, %r330, %r291;
	ld.global.u32 	%r292, [%rd6+264];
	xor.b32  	%r329, %r329, %r292;
	ld.global.u32 	%r293, [%rd6+268];
	xor.b32  	%r328, %r328, %r293;
	ld.global.u32 	%r294, [%rd6+272];
	xor.b32  	%r327, %r327, %r294;
	ld.global.u32 	%r295, [%rd6+276];
	xor.b32  	%r326, %r326, %r295;
$L__BB0_34:
	and.b32  	%r297, %r196, 16384;
	setp.eq.s32 	%p18, %r297, 0;
	@%p18 bra 	$L__BB0_36;
	ld.global.u32 	%r298, [%rd6+280];
	xor.b32  	%r330, %r330, %r298;
	ld.global.u32 	%r299, [%rd6+284];
	xor.b32  	%r329, %r329, %r299;
	ld.global.u32 	%r300, [%rd6+288];
	xor.b32  	%r328, %r328, %r300;
	ld.global.u32 	%r301, [%rd6+292];
	xor.b32  	%r327, %r327, %r301;
	ld.global.u32 	%r302, [%rd6+296];
	xor.b32  	%r326, %r326, %r302;
$L__BB0_36:
	and.b32  	%r304, %r196, 32768;
	setp.eq.s32 	%p19, %r304, 0;
	@%p19 bra 	$L__BB0_38;
	ld.global.u32 	%r305, [%rd6+300];
	xor.b32  	%r330, %r330, %r305;
	ld.global.u32 	%r306, [%rd6+304];
	xor.b32  	%r329, %r329, %r306;
	ld.global.u32 	%r307, [%rd6+308];
	xor.b32  	%r328, %r328, %r307;
	ld.global.u32 	%r308, [%rd6+312];
	xor.b32  	%r327, %r327, %r308;
	ld.global.u32 	%r309, [%rd6+316];
	xor.b32  	%r326, %r326, %r309;
$L__BB0_38:
	add.s32 	%r325, %r325, 16;
	setp.ne.s32 	%p20, %r325, 32;
	@%p20 bra 	$L__BB0_6;
	mad.lo.s32 	%r310, %r319, -31, %r11;
	add.s32 	%r319, %r310, 1;
	setp.ne.s32 	%p21, %r319, 5;
	@%p21 bra 	$L__BB0_5;
	st.global.u32 	[%rd2+4], %r330;
	st.global.u32 	[%rd2+8], %r329;
	st.global.u32 	[%rd2+12], %r328;
	st.global.u32 	[%rd2+16], %r327;
	st.global.u32 	[%rd2+20], %r326;
	add.s32 	%r313, %r313, 1;
	setp.lt.u32 	%p22, %r313, %r2;
	@%p22 bra 	$L__BB0_4;
$L__BB0_41:
	shr.u64 	%rd7, %rd17, 2;
	add.s32 	%r312, %r312, 1;
	setp.gt.u64 	%p23, %rd17, 3;
	mov.u64 	%rd17, %rd7;
	@%p23 bra 	$L__BB0_2;
$L__BB0_42:
	mov.b32 	%r311, 0;
	st.global.v2.u32 	[%rd2+24], {%r311, %r311};
	st.global.u32 	[%rd2+32], %r311;
	mov.b64 	%rd16, 0;
	st.global.u64 	[%rd2+40], %rd16;
	ret;

}
	// .globl	_Z23generate_uniform_kernelP17curandStateXORWOWPdi
.visible .entry _Z23generate_uniform_kernelP17curandStateXORWOWPdi(
	.param .u64 .ptr .align 1 _Z23generate_uniform_kernelP17curandStateXORWOWPdi_param_0,
	.param .u64 .ptr .align 1 _Z23generate_uniform_kernelP17curandStateXORWOWPdi_param_1,
	.param .u32 _Z23generate_uniform_kernelP17curandStateXORWOWPdi_param_2
)
{
	.reg .pred 	%p<6>;
	.reg .b32 	%r<136>;
	.reg .b64 	%rd<20>;
	.reg .b64 	%fd<3>;

	ld.param.u64 	%rd8, [_Z23generate_uniform_kernelP17curandStateXORWOWPdi_param_0];
	ld.param.u64 	%rd7, [_Z23generate_uniform_kernelP17curandStateXORWOWPdi_param_1];
	ld.param.u32 	%r41, [_Z23generate_uniform_kernelP17curandStateXORWOWPdi_param_2];
	cvta.to.global.u64 	%rd1, %rd8;
	setp.lt.s32 	%p1, %r41, 1;
	@%p1 bra 	$L__BB1_10;
	mov.u32 	%r42, %ntid.x;
	mov.u32 	%r43, %ctaid.x;
	mov.u32 	%r44, %tid.x;
	mad.lo.s32 	%r45, %r43, %r42, %r44;
	mul.wide.s32 	%rd10, %r45, 48;
	add.s64 	%rd11, %rd1, %rd10;
	cvta.to.global.u64 	%rd12, %rd7;
	ld.global.v2.u32 	{%r117, %r118}, [%rd11];
	ld.global.v2.u32 	{%r119, %r120}, [%rd11+8];
	ld.global.v2.u32 	{%r121, %r122}, [%rd11+16];
	mul.wide.s32 	%rd13, %r45, 8;
	add.s64 	%rd2, %rd12, %rd13;
	and.b32  	%r7, %r41, 3;
	setp.lt.u32 	%p2, %r41, 4;
	@%p2 bra 	$L__BB1_5;
	and.b32  	%r46, %r41, 2147483644;
	neg.s32 	%r116, %r46;
$L__BB1_3:
	shr.u32 	%r47, %r118, 2;
	xor.b32  	%r48, %r47, %r118;
	shl.b32 	%r49, %r122, 4;
	shl.b32 	%r50, %r48, 1;
	xor.b32  	%r51, %r49, %r50;
	xor.b32  	%r52, %r51, %r122;
	xor.b32  	%r53, %r52, %r48;
	shr.u32 	%r54, %r119, 2;
	xor.b32  	%r55, %r54, %r119;
	shl.b32 	%r56, %r53, 4;
	shl.b32 	%r57, %r55, 1;
	xor.b32  	%r58, %r57, %r56;
	xor.b32  	%r59, %r58, %r55;
	xor.b32  	%r60, %r59, %r53;
	shr.u32 	%r61, %r120, 2;
	xor.b32  	%r62, %r61, %r120;
	shl.b32 	%r63, %r60, 4;
	shl.b32 	%r64, %r62, 1;
	xor.b32  	%r65, %r63, %r64;
	xor.b32  	%r66, %r65, %r60;
	xor.b32  	%r67, %r66, %r62;
	shr.u32 	%r68, %r121, 2;
	xor.b32  	%r69, %r68, %r121;
	shl.b32 	%r70, %r67, 4;
	shl.b32 	%r71, %r69, 1;
	xor.b32  	%r72, %r71, %r70;
	xor.b32  	%r73, %r72, %r69;
	xor.b32  	%r118, %r73, %r67;
	shr.u32 	%r74, %r122, 2;
	xor.b32  	%r75, %r74, %r122;
	shl.b32 	%r76, %r118, 4;
	shl.b32 	%r77, %r75, 1;
	xor.b32  	%r78, %r76, %r77;
	xor.b32  	%r79, %r78, %r118;
	xor.b32  	%r119, %r79, %r75;
	shr.u32 	%r80, %r53, 2;
	xor.b32  	%r81, %r80, %r53;
	shl.b32 	%r82, %r119, 4;
	shl.b32 	%r83, %r81, 1;
	xor.b32  	%r84, %r83, %r82;
	xor.b32  	%r85, %r84, %r81;
	xor.b32  	%r120, %r85, %r119;
	shr.u32 	%r86, %r60, 2;
	xor.b32  	%r87, %r86, %r60;
	shl.b32 	%r88, %r120, 4;
	shl.b32 	%r89, %r87, 1;
	xor.b32  	%r90, %r88, %r89;
	xor.b32  	%r91, %r90, %r120;
	xor.b32  	%r121, %r91, %r87;
	shr.u32 	%r92, %r67, 2;
	xor.b32  	%r93, %r92, %r67;
	shl.b32 	%r94, %r121, 4;
	shl.b32 	%r95, %r93, 1;
	xor.b32  	%r96, %r95, %r94;
	xor.b32  	%r97, %r96, %r93;
	xor.b32  	%r122, %r97, %r121;
	add.s32 	%r117, %r117, 2899496;
	add.s32 	%r116, %r116, 4;
	setp.ne.s32 	%p3, %r116, 0;
	@%p3 bra 	$L__BB1_3;
	add.s32 	%r98, %r117, %r121;
	add.s32 	%r99, %r98, -362437;
	add.s32 	%r100, %r122, %r117;
	cvt.u64.u32 	%rd14, %r99;
	mul.wide.u32 	%rd15, %r100, 2097152;
	xor.b64  	%rd19, %rd15, %rd14;
$L__BB1_5:
	setp.eq.s32 	%p4, %r7, 0;
	@%p4 bra 	$L__BB1_9;
	neg.s32 	%r129, %r7;
$L__BB1_7:
	.pragma "nounroll";
	mov.u32 	%r34, %r120;
	mov.u32 	%r120, %r122;
	mov.u32 	%r35, %r121;
	shr.u32 	%r101, %r118, 2;
	xor.b32  	%r102, %r101, %r118;
	shl.b32 	%r103, %r120, 4;
	shl.b32 	%r104, %r102, 1;
	xor.b32  	%r105, %r103, %r104;
	xor.b32  	%r106, %r105, %r120;
	xor.b32  	%r121, %r106, %r102;
	shr.u32 	%r107, %r119, 2;
	xor.b32  	%r108, %r107, %r119;
	shl.b32 	%r109, %r121, 4;
	shl.b32 	%r110, %r108, 1;
	xor.b32  	%r111, %r110, %r109;
	xor.b32  	%r112, %r111, %r108;
	xor.b32  	%r122, %r112, %r121;
	add.s32 	%r117, %r117, 724874;
	add.s32 	%r129, %r129, 1;
	setp.ne.s32 	%p5, %r129, 0;
	mov.u32 	%r119, %r35;
	mov.u32 	%r118, %r34;
	@%p5 bra 	$L__BB1_7;
	add.s32 	%r113, %r121, %r117;
	add.s32 	%r114, %r113, -362437;
	add.s32 	%r115, %r122, %r117;
	cvt.u64.u32 	%rd16, %r114;
	mul.wide.u32 	%rd17, %r115, 2097152;
	xor.b64  	%rd19, %rd17, %rd16;
$L__BB1_9:
	cvt.rn.f64.u64 	%fd1, %rd19;
	fma.rn.f64 	%fd2, %fd1, 0d3CA0000000000000, 0d3C90000000000000;
	st.global.f64 	[%rd2], %fd2;
$L__BB1_10:
	ret;

}
	// .globl	_ZN3cub18CUB_300001_SM_10006detail11EmptyKernelIvEEvv
.visible .entry _ZN3cub18CUB_300001_SM_10006detail11EmptyKernelIvEEvv()
{


	ret;

}


// ===== COMPILED SASS (sm_100) =====

	.target	sm_100

	.elftype	@"ET_EXEC"


//--------------------- .note.nv.tkinfo           --------------------------
	.section	.note.nv.tkinfo,"",@"SHT_NOTE"
	.sectionflags	@"SHF_NOTE_NV_TKINFO"
	.tkinfo
        /*0018*/ 	.word	0x00000002
        /*0030*/ 	.string	""
        /*0030*/ 	.string	"ptxas"
        /*0030*/ 	.string	"Cuda compilation tools, release 13.0, V13.0.88"
        /*0030*/ 	.string	"Build cuda_13.0.r13.0/compiler.36424714_0"
        /*0030*/ 	.string	"-arch sm_100 -m 64 "



//--------------------- .note.nv.cuinfo           --------------------------
	.section	.note.nv.cuinfo,"",@"SHT_NOTE"
	.sectionflags	@"SHF_NOTE_NV_CUINFO"
        /*0018*/ 	.short	0x0002
        /*001a*/ 	.short	0x0064
        /*001c*/ 	.short	0x0082
	.zero		2


//--------------------- .nv.info                  --------------------------
	.section	.nv.info,"",@"SHT_CUDA_INFO"
	.align	4


	//----- nvinfo : EIATTR_REGCOUNT
	.align		4
        /*0000*/ 	.byte	0x04, 0x2f
        /*0002*/ 	.short	(.L_53 - .L_52)
	.align		4
.L_52:
        /*0004*/ 	.word	index@(_Z12setup_kernelP17curandStateXORWOW)
        /*0008*/ 	.word	0x0000001f


	//----- nvinfo : EIATTR_FRAME_SIZE
	.align		4
.L_53:
        /*000c*/ 	.byte	0x04, 0x11
        /*000e*/ 	.short	(.L_55 - .L_54)
	.align		4
.L_54:
        /*0010*/ 	.word	index@(_Z12setup_kernelP17curandStateXORWOW)
        /*0014*/ 	.word	0x00000000


	//----- nvinfo : EIATTR_REGCOUNT
	.align		4
.L_55:
        /*0018*/ 	.byte	0x04, 0x2f
        /*001a*/ 	.short	(.L_57 - .L_56)
	.align		4
.L_56:
        /*001c*/ 	.word	index@(_Z23generate_uniform_kernelP17curandStateXORWOWPdi)
        /*0020*/ 	.word	0x00000011


	//----- nvinfo : EIATTR_FRAME_SIZE
	.align		4
.L_57:
        /*0024*/ 	.byte	0x04, 0x11
        /*0026*/ 	.short	(.L_59 - .L_58)
	.align		4
.L_58:
        /*0028*/ 	.word	index@(_Z23generate_uniform_kernelP17curandStateXORWOWPdi)
        /*002c*/ 	.word	0x00000000


	//----- nvinfo : EIATTR_REGCOUNT
	.align		4
.L_59:
        /*0030*/ 	.byte	0x04, 0x2f
        /*0032*/ 	.short	(.L_61 - .L_60)
	.align		4
.L_60:
        /*0034*/ 	.word	index@(_ZN3cub18CUB_300001_SM_10006detail11EmptyKernelIvEEvv)
        /*0038*/ 	.word	0x00000004


	//----- nvinfo : EIATTR_FRAME_SIZE
	.align		4
.L_61:
        /*003c*/ 	.byte	0x04, 0x11
        /*003e*/ 	.short	(.L_63 - .L_62)
	.align		4
.L_62:
        /*0040*/ 	.word	index@(_ZN3cub18CUB_300001_SM_10006detail11EmptyKernelIvEEvv)
        /*0044*/ 	.word	0x00000000


	//----- nvinfo : EIATTR_MIN_STACK_SIZE
	.align		4
.L_63:
        /*0048*/ 	.byte	0x04, 0x12
        /*004a*/ 	.short	(.L_65 - .L_64)
	.align		4
.L_64:
        /*004c*/ 	.word	index@(_ZN3cub18CUB_300001_SM_10006detail11EmptyKernelIvEEvv)
        /*0050*/ 	.word	0x00000000


	//----- nvinfo : EIATTR_MIN_STACK_SIZE
	.align		4
.L_65:
        /*0054*/ 	.byte	0x04, 0x12
        /*0056*/ 	.short	(.L_67 - .L_66)
	.align		4
.L_66:
        /*0058*/ 	.word	index@(_Z23generate_uniform_kernelP17curandStateXORWOWPdi)
        /*005c*/ 	.word	0x00000000


	//----- nvinfo : EIATTR_MIN_STACK_SIZE
	.align		4
.L_67:
        /*0060*/ 	.byte	0x04, 0x12
        /*0062*/ 	.short	(.L_69 - .L_68)
	.align		4
.L_68:
        /*0064*/ 	.word	index@(_Z12setup_kernelP17curandStateXORWOW)
        /*0068*/ 	.word	0x00000000
.L_69:


//--------------------- .nv.compat                --------------------------
	.section	.nv.compat,"",@"SHT_CUDA_COMPAT_INFO"
	.align	4
        /*0000*/ 	.byte	0x02, 0x09, 0x00, 0x00, 0x02, 0x02, 0x01, 0x00, 0x02, 0x05, 0x05, 0x00, 0x03, 0x07, 0x01, 0x01
        /*0010*/ 	.byte	0x02, 0x03, 0x00, 0x00, 0x02, 0x06, 0x01, 0x00, 0x04, 0x0b, 0x08, 0x00, 0x01, 0x00, 0x00, 0x00
        /*0020*/ 	.byte	0x00, 0x00, 0x00, 0x00


//--------------------- .nv.info._ZN3cub18CUB_300001_SM_10006detail11EmptyKernelIvEEvv --------------------------
	.section	.nv.info._ZN3cub18CUB_300001_SM_10006detail11EmptyKernelIvEEvv,"",@"SHT_CUDA_INFO"
	.sectionflags	@""
	.align	4


	//----- nvinfo : EIATTR_CUDA_API_VERSION
	.align		4
        /*0000*/ 	.byte	0x04, 0x37
        /*0002*/ 	.short	(.L_71 - .L_70)
.L_70:
        /*0004*/ 	.word	0x00000082


	//----- nvinfo : EIATTR_SPARSE_MMA_MASK
	.align		4
.L_71:
        /*0008*/ 	.byte	0x03, 0x50
        /*000a*/ 	.short	0x0000


	//----- nvinfo : EIATTR_MAXREG_COUNT
	.align		4
        /*000c*/ 	.byte	0x03, 0x1b
        /*000e*/ 	.short	0x00ff


	//----- nvinfo : EIATTR_MERCURY_ISA_VERSION
	.align		4
        /*0010*/ 	.byte	0x03, 0x5f
        /*0012*/ 	.short	0x0101


	//----- nvinfo : EIATTR_VRC_CTA_INIT_COUNT
	.align		4
        /*0014*/ 	.byte	0x02, 0x4a
	.zero		1
	.zero		1


	//----- nvinfo : EIATTR_EXIT_INSTR_OFFSETS
	.align		4
        /*0018*/ 	.byte	0x04, 0x1c
        /*001a*/ 	.short	(.L_73 - .L_72)


	//   ....[0]....
.L_72:
        /*001c*/ 	.word	0x00000010


	//----- nvinfo : EIATTR_SW_WAR
	.align		4
.L_73:
        /*0020*/ 	.byte	0x04, 0x36
        /*0022*/ 	.short	(.L_75 - .L_74)
.L_74:
        /*0024*/ 	.word	0x00000008
.L_75:


//--------------------- .nv.info._Z23generate_uniform_kernelP17curandStateXORWOWPdi --------------------------
	.section	.nv.info._Z23generate_uniform_kernelP17curandStateXORWOWPdi,"",@"SHT_CUDA_INFO"
	.sectionflags	@""
	.align	4


	//----- nvinfo : EIATTR_CUDA_API_VERSION
	.align		4
        /*0000*/ 	.byte	0x04, 0x37
        /*0002*/ 	.short	(.L_77 - .L_76)
.L_76:
        /*0004*/ 	.word	0x00000082


	//----- nvinfo : EIATTR_KPARAM_INFO
	.align		4
.L_77:
        /*0008*/ 	.byte	0x04, 0x17
        /*000a*/ 	.short	(.L_79 - .L_78)
.L_78:
        /*000c*/ 	.word	0x00000000
        /*0010*/ 	.short	0x0002
        /*0012*/ 	.short	0x0010
        /*0014*/ 	.byte	0x00, 0xf0, 0x11, 0x00


	//----- nvinfo : EIATTR_KPARAM_INFO
	.align		4
.L_79:
        /*0018*/ 	.byte	0x04, 0x17
        /*001a*/ 	.short	(.L_81 - .L_80)
.L_80:
        /*001c*/ 	.word	0x00000000
        /*0020*/ 	.short	0x0001
        /*0022*/ 	.short	0x0008
        /*0024*/ 	.byte	0x00, 0xf5, 0x21, 0x00


	//----- nvinfo : EIATTR_KPARAM_INFO
	.align		4
.L_81:
        /*0028*/ 	.byte	0x04, 0x17
        /*002a*/ 	.short	(.L_83 - .L_82)
.L_82:
        /*002c*/ 	.word	0x00000000
        /*0030*/ 	.short	0x0000
        /*0032*/ 	.short	0x0000
        /*0034*/ 	.byte	0x00, 0xf5, 0x21, 0x00


	//----- nvinfo : EIATTR_SPARSE_MMA_MASK
	.align		4
.L_83:
        /*0038*/ 	.byte	0x03, 0x50
        /*003a*/ 	.short	0x0000


	//----- nvinfo : EIATTR_MAXREG_COUNT
	.align		4
        /*003c*/ 	.byte	0x03, 0x1b
        /*003e*/ 	.short	0x00ff


	//----- nvinfo : EIATTR_MERCURY_ISA_VERSION
	.align		4
        /*0040*/ 	.byte	0x03, 0x5f
        /*0042*/ 	.short	0x0101


	//----- nvinfo : EIATTR_VRC_CTA_INIT_COUNT
	.align		4
        /*0044*/ 	.byte	0x02, 0x4a
	.zero		1
	.zero		1


	//----- nvinfo : EIATTR_EXIT_INSTR_OFFSETS
	.align		4
        /*0048*/ 	.byte	0x04, 0x1c
        /*004a*/ 	.short	(.L_85 - .L_84)


	//   ....[0]....
.L_84:
        /*004c*/ 	.word	0x00000030


	//   ....[1]....
        /*0050*/ 	.word	0x00000710


	//----- nvinfo : EIATTR_CBANK_PARAM_SIZE
	.align		4
.L_85:
        /*0054*/ 	.byte	0x03, 0x19
        /*0056*/ 	.short	0x0014


	//----- nvinfo : EIATTR_PARAM_CBANK
	.align		4
        /*0058*/ 	.byte	0x04, 0x0a
        /*005a*/ 	.short	(.L_87 - .L_86)
	.align		4
.L_86:
        /*005c*/ 	.word	index@(.nv.constant0._Z23generate_uniform_kernelP17curandStateXORWOWPdi)
        /*0060*/ 	.short	0x0380
        /*0062*/ 	.short	0x0014


	//----- nvinfo : EIATTR_SW_WAR
	.align		4
.L_87:
        /*0064*/ 	.byte	0x04, 0x36
        /*0066*/ 	.short	(.L_89 - .L_88)
.L_88:
        /*0068*/ 	.word	0x00000008
.L_89:


//--------------------- .nv.info._Z12setup_kernelP17curandStateXORWOW --------------------------
	.section	.nv.info._Z12setup_kernelP17curandStateXORWOW,"",@"SHT_CUDA_INFO"
	.sectionflags	@""
	.align	4


	//----- nvinfo : EIATTR_CUDA_API_VERSION
	.align		4
        /*0000*/ 	.byte	0x04, 0x37
        /*0002*/ 	.short	(.L_91 - .L_90)
.L_90:
        /*0004*/ 	.word	0x00000082


	//----- nvinfo : EIATTR_KPARAM_INFO
	.align		4
.L_91:
        /*0008*/ 	.byte	0x04, 0x17
        /*000a*/ 	.short	(.L_93 - .L_92)
.L_92:
        /*000c*/ 	.word	0x00000000
        /*0010*/ 	.short	0x0000
        /*0012*/ 	.short	0x0000
        /*0014*/ 	.byte	0x00, 0xf5, 0x21, 0x00


	//----- nvinfo : EIATTR_SPARSE_MMA_MASK
	.align		4
.L_93:
        /*0018*/ 	.byte	0x03, 0x50
        /*001a*/ 	.short	0x0000


	//----- nvinfo : EIATTR_MAXREG_COUNT
	.align		4
        /*001c*/ 	.byte	0x03, 0x1b
        /*001e*/ 	.short	0x00ff


	//----- nvinfo : EIATTR_MERCURY_ISA_VERSION
	.align		4
        /*0020*/ 	.byte	0x03, 0x5f
        /*0022*/ 	.short	0x0101


	//----- nvinfo : EIATTR_VRC_CTA_INIT_COUNT
	.align		4
        /*0024*/ 	.byte	0x02, 0x4a
	.zero		1
	.zero		1


	//----- nvinfo : EIATTR_EXIT_INSTR_OFFSETS
	.align		4
        /*0028*/ 	.byte	0x04, 0x1c
        /*002a*/ 	.short	(.L_95 - .L_94)


	//   ....[0]....
.L_94:
        /*002c*/ 	.word	0x00000e80


	//----- nvinfo : EIATTR_CRS_STACK_SIZE
	.align		4
.L_95:
        /*0030*/ 	.byte	0x04, 0x1e
        /*0032*/ 	.short	(.L_97 - .L_96)
.L_96:
        /*0034*/ 	.word	0x00000000


	//----- nvinfo : EIATTR_CBANK_PARAM_SIZE
	.align		4
.L_97:
        /*0038*/ 	.byte	0x03, 0x19
        /*003a*/ 	.short	0x0008


	//----- nvinfo : EIATTR_PARAM_CBANK
	.align		4
        /*003c*/ 	.byte	0x04, 0x0a
        /*003e*/ 	.short	(.L_99 - .L_98)
	.align		4
.L_98:
        /*0040*/ 	.word	index@(.nv.constant0._Z12setup_kernelP17curandStateXORWOW)
        /*0044*/ 	.short	0x0380
        /*0046*/ 	.short	0x0008


	//----- nvinfo : EIATTR_SW_WAR
	.align		4
.L_99:
        /*0048*/ 	.byte	0x04, 0x36
        /*004a*/ 	.short	(.L_101 - .L_100)
.L_100:
        /*004c*/ 	.word	0x00000008
.L_101:


//--------------------- .nv.callgraph             --------------------------
	.section	.nv.callgraph,"",@"SHT_CUDA_CALLGRAPH"
	.align	4
	.sectionentsize	8
	.align		4
        /*0000*/ 	.word	0x00000000
	.align		4
        /*0004*/ 	.word	0xffffffff
	.align		4
        /*0008*/ 	.word	0x00000000
	.align		4
        /*000c*/ 	.word	0xfffffffe
	.align		4
        /*0010*/ 	.word	0x00000000
	.align		4
        /*0014*/ 	.word	0xfffffffd
	.align		4
        /*0018*/ 	.word	0x00000000
	.align		4
        /*001c*/ 	.word	0xfffffffc


//--------------------- .nv.constant4             --------------------------
	.section	.nv.constant4,"a",@progbits
	.align	8
	.align		8
.nv.constant4:
        /*0000*/ 	.dword	precalc_xorwow_matrix
	.align		8
        /*0008*/ 	.dword	precalc_xorwow_offset_matrix
	.align		8
        /*0010*/ 	.dword	mrg32k3aM1
	.align		8
        /*0018*/ 	.dword	mrg32k3aM2
	.align		8
        /*0020*/ 	.dword	mrg32k3aM1SubSeq
	.align		8
        /*0028*/ 	.dword	mrg32k3aM2SubSeq
	.align		8
        /*0030*/ 	.dword	mrg32k3aM1Seq
	.align		8
        /*0038*/ 	.dword	mrg32k3aM2Seq
	.align		8
        /*0040*/ 	.dword	_ZN34_INTERNAL_b2230b93_4_k_cu_63ea18e64cuda3std3__45__cpo5beginE
	.align		8
        /*0048*/ 	.dword	_ZN34_INTERNAL_b2230b93_4_k_cu_63ea18e64cuda3std3__45__cpo3endE
	.align		8
        /*0050*/ 	.dword	_ZN34_INTERNAL_b2230b93_4_k_cu_63ea18e64cuda3std3__45__cpo6cbeginE
	.align		8
        /*0058*/ 	.dword	_ZN34_INTERNAL_b2230b93_4_k_cu_63ea18e64cuda3std3__45__cpo4cendE
	.align		8
        /*0060*/ 	.dword	_ZN34_INTERNAL_b2230b93_4_k_cu_63ea18e64cuda3std3__45__cpo6rbeginE
	.align		8
        /*0068*/ 	.dword	_ZN34_INTERNAL_b2230b93_4_k_cu_63ea18e64cuda3std3__45__cpo4rendE
	.align		8
        /*0070*/ 	.dword	_ZN34_INTERNAL_b2230b93_4_k_cu_63ea18e64cuda3std3__45__cpo7crbeginE
	.align		8
        /*0078*/ 	.dword	_ZN34_INTERNAL_b2230b93_4_k_cu_63ea18e64cuda3std3__45__cpo5crendE
	.align		8
        /*0080*/ 	.dword	_ZN34_INTERNAL_b2230b93_4_k_cu_63ea18e64cuda3std3__436_GLOBAL__N__b2230b93_4_k_cu_63ea18e66ignoreE
	.align		8
        /*0088*/ 	.dword	_ZN34_INTERNAL_b2230b93_4_k_cu_63ea18e64cuda3std3__419piecewise_constructE
	.align		8
        /*0090*/ 	.dword	_ZN34_INTERNAL_b2230b93_4_k_cu_63ea18e64cuda3std3__48in_placeE
	.align		8
        /*0098*/ 	.dword	_ZN34_INTERNAL_b2230b93_4_k_cu_63ea18e64cuda3std3__420unreachable_sentinelE
	.align		8
        /*00a0*/ 	.dword	_ZN34_INTERNAL_b2230b93_4_k_cu_63ea18e64cuda3std3__47nulloptE
	.align		8
        /*00a8*/ 	.dword	_ZN34_INTERNAL_b2230b93_4_k_cu_63ea18e64cuda3std3__48unexpectE
	.align		8
        /*00b0*/ 	.dword	_ZN34_INTERNAL_b2230b93_4_k_cu_63ea18e64cuda3std6ranges3__45__cpo4swapE
	.align		8
        /*00b8*/ 	.dword	_ZN34_INTERNAL_b2230b93_4_k_cu_63ea18e64cuda3std6ranges3__45__cpo9iter_moveE
	.align		8
        /*00c0*/ 	.dword	_ZN34_INTERNAL_b2230b93_4_k_cu_63ea18e64cuda3std6ranges3__45__cpo5beginE
	.align		8
        /*00c8*/ 	.dword	_ZN34_INTERNAL_b2230b93_4_k_cu_63ea18e64cuda3std6ranges3__45__cpo3endE
	.align		8
        /*00d0*/ 	.dword	_ZN34_INTERNAL_b2230b93_4_k_cu_63ea18e64cuda3std6ranges3__45__cpo6cbeginE
	.align		8
        /*00d8*/ 	.dword	_ZN34_INTERNAL_b2230b93_4_k_cu_63ea18e64cuda3std6ranges3__45__cpo4cendE
	.align		8
        /*00e0*/ 	.dword	_ZN34_INTERNAL_b2230b93_4_k_cu_63ea18e64cuda3std6ranges3__45__cpo7advanceE
	.align		8
        /*00e8*/ 	.dword	_ZN34_INTERNAL_b2230b93_4_k_cu_63ea18e64cuda3std6ranges3__45__cpo9iter_swapE
	.align		8
        /*00f0*/ 	.dword	_ZN34_INTERNAL_b2230b93_4_k_cu_63ea18e64cuda3std6ranges3__45__cpo4nextE
	.align		8
        /*00f8*/ 	.dword	_ZN34_INTERNAL_b2230b93_4_k_cu_63ea18e64cuda3std6ranges3__45__cpo4prevE
	.align		8
        /*0100*/ 	.dword	_ZN34_INTERNAL_b2230b93_4_k_cu_63ea18e64cuda3std6ranges3__45__cpo4dataE
	.align		8
        /*0108*/ 	.dword	_ZN34_INTERNAL_b2230b93_4_k_cu_63ea18e64cuda3std6ranges3__45__cpo5cdataE
	.align		8
        /*0110*/ 	.dword	_ZN34_INTERNAL_b2230b93_4_k_cu_63ea18e64cuda3std6ranges3__45__cpo4sizeE
	.align		8
        /*0118*/ 	.dword	_ZN34_INTERNAL_b2230b93_4_k_cu_63ea18e64cuda3std6ranges3__45__cpo5ssizeE
	.align		8
        /*0120*/ 	.dword	_ZN34_INTERNAL_b2230b93_4_k_cu_63ea18e64cuda3std6ranges3__45__cpo8distanceE
	.align		8
        /*0128*/ 	.dword	_ZN34_INTERNAL_b2230b93_4_k_cu_63ea18e66thrust24THRUST_300001_SM_1000_NS8cuda_cub3parE
	.align		8
        /*0130*/ 	.dword	_ZN34_INTERNAL_b2230b93_4_k_cu_63ea18e66thrust24THRUST_300001_SM_1000_NS8cuda_cub10par_nosyncE
	.align		8
        /*0138*/ 	.dword	_ZN34_INTERNAL_b2230b93_4_k_cu_63ea18e66thrust24THRUST_300001_SM_1000_NS6system6detail10sequential3seqE
	.align		8
        /*0140*/ 	.dword	_ZN34_INTERNAL_b2230b93_4_k_cu_63ea18e66thrust24THRUST_300001_SM_1000_NS12placeholders2_1E
	.align		8
        /*0148*/ 	.dword	_ZN34_INTERNAL_b2230b93_4_k_cu_63ea18e66thrust24THRUST_300001_SM_1000_NS12placeholders2_2E
	.align		8
        /*0150*/ 	.dword	_ZN34_INTERNAL_b2230b93_4_k_cu_63ea18e66thrust24THRUST_300001_SM_1000_NS12placeholders2_3E
	.align		8
        /*0158*/ 	.dword	_ZN34_INTERNAL_b2230b93_4_k_cu_63ea18e66thrust24THRUST_300001_SM_1000_NS12placeholders2_4E
	.align		8
        /*0160*/ 	.dword	_ZN34_INTERNAL_b2230b93_4_k_cu_63ea18e66thrust24THRUST_300001_SM_1000_NS12placeholders2_5E
	.align		8
        /*0168*/ 	.dword	_ZN34_INTERNAL_b2230b93_4_k_cu_63ea18e66thrust24THRUST_300001_SM_1000_NS12placeholders2_6E
	.align		8
        /*0170*/ 	.dword	_ZN34_INTERNAL_b2230b93_4_k_cu_63ea18e66thrust24THRUST_300001_SM_1000_NS12placeholders2_7E
	.align		8
        /*0178*/ 	.dword	_ZN34_INTERNAL_b2230b93_4_k_cu_63ea18e66thrust24THRUST_300001_SM_1000_NS12placeholders2_8E
	.align		8
        /*0180*/ 	.dword	_ZN34_INTERNAL_b2230b93_4_k_cu_63ea18e66thrust24THRUST_300001_SM_1000_NS12placeholders2_9E
	.align		8
        /*0188*/ 	.dword	_ZN34_INTERNAL_b2230b93_4_k_cu_63ea18e66thrust24THRUST_300001_SM_1000_NS12placeholders3_10E
	.align		8
        /*0190*/ 	.dword	_ZN34_INTERNAL_b2230b93_4_k_cu_63ea18e66thrust24THRUST_300001_SM_1000_NS3seqE


//--------------------- .nv.constant3             --------------------------
	.section	.nv.constant3,"a",@progbits
	.align	8
.nv.constant3:
	.type		__cr_lgamma_table,@object
	.size		__cr_lgamma_table,(.L_8 - __cr_lgamma_table)
__cr_lgamma_table:
        /*0000*/ 	.byte	0x00, 0x00, 0x00, 0x00, 0x00, 0x00, 0x00, 0x00, 0x00, 0x00, 0x00, 0x00, 0x00, 0x00, 0x00, 0x00
        /*0010*/ 	.byte	0xef, 0x39, 0xfa, 0xfe, 0x42, 0x2e, 0xe6, 0x3f, 0x02, 0x20, 0x2a, 0xfa, 0x0b, 0xab, 0xfc, 0x3f
        /*0020*/ 	.byte	0xf9, 0x2c, 0x92, 0x7c, 0xa7, 0x6c, 0x09, 0x40, 0xc9, 0x79, 0x44, 0x3c, 0x64, 0x26, 0x13, 0x40
        /*0030*/ 	.byte	0xca, 0x01, 0xcf, 0x3a, 0x27, 0x51, 0x1a, 0x40, 0x30, 0xcc, 0x2d, 0xf3, 0xe1, 0x0c, 0x21, 0x40
        /*0040*/ 	.byte	0x0d, 0xb7, 0xfc, 0x82, 0x8e, 0x35, 0x25, 0x40
.L_8:


//--------------------- .text._ZN3cub18CUB_300001_SM_10006detail11EmptyKernelIvEEvv --------------------------
	.section	.text._ZN3cub18CUB_300001_SM_10006detail11EmptyKernelIvEEvv,"ax",@progbits
	.align	128
        .global         _ZN3cub18CUB_300001_SM_10006detail11EmptyKernelIvEEvv
        .type           _ZN3cub18CUB_300001_SM_10006detail11EmptyKernelIvEEvv,@function
        .size           _ZN3cub18CUB_300001_SM_10006detail11EmptyKernelIvEEvv,(.L_x_15 - _ZN3cub18CUB_300001_SM_10006detail11EmptyKernelIvEEvv)
        .other          _ZN3cub18CUB_300001_SM_10006detail11EmptyKernelIvEEvv,@"STO_CUDA_ENTRY STV_DEFAULT"
_ZN3cub18CUB_300001_SM_10006detail11EmptyKernelIvEEvv:
.text._ZN3cub18CUB_300001_SM_10006detail11EmptyKernelIvEEvv:
[----:B------:R-:W-:Y:S01]  /*0000*/  LDC R1, c[0x0][0x37c] ;  /* 0x0000df00ff017b82 */ /* 0x000fe20000000800 */
[----:B------:R-:W-:Y:S05]  /*0010*/  EXIT ;  /* 0x000000000000794d */ /* 0x000fea0003800000 */
.L_x_0:
[----:B------:R-:W-:-:S00]  /*0020*/  BRA `(.L_x_0) ;  /* 0xfffffffc00fc7947 */ /* 0x000fc0000383ffff */
[----:B------:R-:W-:-:S00]  /*0030*/  NOP ;  /* 0x0000000000007918 */ /* 0x000fc00000000000 */
        /* <DEDUP_REMOVED lines=12> */
.L_x_15:


//--------------------- .text._Z23generate_uniform_kernelP17curandStateXORWOWPdi --------------------------
	.section	.text._Z23generate_uniform_kernelP17curandStateXORWOWPdi,"ax",@progbits
	.align	128
        .global         _Z23generate_uniform_kernelP17curandStateXORWOWPdi
        .type           _Z23generate_uniform_kernelP17curandStateXORWOWPdi,@function
        .size           _Z23generate_uniform_kernelP17curandStateXORWOWPdi,(.L_x_16 - _Z23generate_uniform_kernelP17curandStateXORWOWPdi)
        .other          _Z23generate_uniform_kernelP17curandStateXORWOWPdi,@"STO_CUDA_ENTRY STV_DEFAULT"
_Z23generate_uniform_kernelP17curandStateXORWOWPdi:
.text._Z23generate_uniform_kernelP17curandStateXORWOWPdi:
[----:B------:R-:W-:Y:S08]  /*0000*/  LDC R1, c[0x0][0x37c] ;  /* 0x0000df00ff017b82 */ /* 0x000ff00000000800 */
[----:B------:R-:W0:Y:S02]  /*0010*/  LDC R12, c[0x0][0x390] ;  /* 0x0000e400ff0c7b82 */ /* 0x000e240000000800 */
[----:B0-----:R-:W-:-:S13]  /*0020*/  ISETP.GE.AND P0, PT, R12, 0x1, PT ;  /* 0x000000010c00780c */ /* 0x001fda0003f06270 */
[----:B------:R-:W-:Y:S05]  /*0030*/  @!P0 EXIT ;  /* 0x000000000000894d */ /* 0x000fea0003800000 */
[----:B------:R-:W0:Y:S01]  /*0040*/  S2R R13, SR_CTAID.X ;  /* 0x00000000000d7919 */ /* 0x000e220000002500 */
[----:B------:R-:W1:Y:S01]  /*0050*/  LDC.64 R10, c[0x0][0x380] ;  /* 0x0000e000ff0a7b82 */ /* 0x000e620000000a00 */
[----:B------:R-:W0:Y:S01]  /*0060*/  LDCU UR6, c[0x0][0x360] ;  /* 0x00006c00ff0677ac */ /* 0x000e220008000800 */
[----:B------:R-:W0:Y:S01]  /*0070*/  S2R R0, SR_TID.X ;  /* 0x0000000000007919 */ /* 0x000e220000002100 */
[----:B------:R-:W2:Y:S05]  /*0080*/  LDCU.64 UR4, c[0x0][0x358] ;  /* 0x00006b00ff0477ac */ /* 0x000eaa0008000a00 */
[----:B------:R-:W3:Y:S01]  /*0090*/  LDC.64 R2, c[0x0][0x388] ;  /* 0x0000e200ff027b82 */ /* 0x000ee20000000a00 */
[----:B------:R-:W-:Y:S01]  /*00a0*/  ISETP.GE.U32.AND P0, PT, R12, 0x4, PT ;  /* 0x000000040c00780c */ /* 0x000fe20003f06070 */
[----:B0-----:R-:W-:-:S04]  /*00b0*/  IMAD R13, R13, UR6, R0 ;  /* 0x000000060d0d7c24 */ /* 0x001fc8000f8e0200 */
[----:B-1----:R-:W-:Y:S01]  /*00c0*/  IMAD.WIDE R10, R13, 0x30, R10 ;  /* 0x000000300d0a7825 */ /* 0x002fe200078e020a */
[----:B------:R-:W-:-:S04]  /*00d0*/  LOP3.LUT R0, R12, 0x3, RZ, 0xc0, !PT ;  /* 0x000000030c007812 */ /* 0x000fc800078ec0ff */
[----:B--2---:R0:W5:Y:S01]  /*00e0*/  LDG.E.64 R4, desc[UR4][R10.64] ;  /* 0x000000040a047981 */ /* 0x004162000c1e1b00 */
[----:B---3--:R-:W-:-:S03]  /*00f0*/  IMAD.WIDE R2, R13, 0x8, R2 ;  /* 0x000000080d027825 */ /* 0x008fc600078e0202 */
[----:B------:R0:W5:Y:S04]  /*0100*/  LDG.E.64 R6, desc[UR4][R10.64+0x8] ;  /* 0x000008040a067981 */ /* 0x000168000c1e1b00 */
[----:B------:R0:W5:Y:S01]  /*0110*/  LDG.E.64 R8, desc[UR4][R10.64+0x10] ;  /* 0x000010040a087981 */ /* 0x000162000c1e1b00 */
[----:B------:R-:W-:Y:S05]  /*0120*/  @!P0 BRA `(.L_x_1) ;  /* 0x0000000000e88947 */ /* 0x000fea0003800000 */
[----:B0-----:R-:W-:-:S05]  /*0130*/  LOP3.LUT R10, R12, 0x7ffffffc, RZ, 0xc0, !PT ;  /* 0x7ffffffc0c0a7812 */ /* 0x001fca00078ec0ff */
[----:B------:R-:W-:-:S07]  /*0140*/  IMAD.MOV R10, RZ, RZ, -R10 ;  /* 0x000000ffff0a7224 */ /* 0x000fce00078e0a0a */
.L_x_2:
[----:B-----5:R-:W-:Y:S01]  /*0150*/  SHF.R.U32.HI R12, RZ, 0x2, R5 ;  /* 0x00000002ff0c7819 */ /* 0x020fe20000011605 */
[----:B------:R-:W-:Y:S01]  /*0160*/  IMAD.SHL.U32 R14, R9, 0x10, RZ ;  /* 0x00000010090e7824 */ /* 0x000fe200078e00ff */
[----:B------:R-:W-:Y:S01]  /*0170*/  SHF.R.U32.HI R11, RZ, 0x2, R6 ;  /* 0x00000002ff0b7819 */ /* 0x000fe20000011606 */
[----:B------:R-:W-:Y:S01]  /*0180*/  VIADD R10, R10, 0x4 ;  /* 0x000000040a0a7836 */ /* 0x000fe20000000000 */
[----:B------:R-:W-:Y:S01]  /*0190*/  LOP3.LUT R12, R12, R5, RZ, 0x3c, !PT ;  /* 0x000000050c0c7212 */ /* 0x000fe200078e3cff */
[----:B------:R-:W-:Y:S01]  /*01a0*/  VIADD R4, R4, 0x2c3e28 ;  /* 0x002c3e2804047836 */ /* 0x000fe20000000000 */
[----:B------:R-:W-:Y:S02]  /*01b0*/  LOP3.LUT R11, R11, R6, RZ, 0x3c, !PT ;  /* 0x000000060b0b7212 */ /* 0x000fe400078e3cff */
[----:B------:R-:W-:Y:S01]  /*01c0*/  ISETP.NE.AND P0, PT, R10, RZ, PT ;  /* 0x000000ff0a00720c */ /* 0x000fe20003f05270 */
[----:B------:R-:W-:-:S05]  /*01d0*/  IMAD.SHL.U32 R5, R12, 0x2, RZ ;  /* 0x000000020c057824 */ /* 0x000fca00078e00ff */
[----:B------:R-:W-:Y:S02]  /*01e0*/  LOP3.LUT R5, R9, R14, R5, 0x96, !PT ;  /* 0x0000000e09057212 */ /* 0x000fe400078e9605 */
[----:B------:R-:W-:Y:S02]  /*01f0*/  SHF.R.U32.HI R14, RZ, 0x2, R7 ;  /* 0x00000002ff0e7819 */ /* 0x000fe40000011607 */
[----:B------:R-:W-:Y:S01]  /*0200*/  LOP3.LUT R6, R5, R12, RZ, 0x3c, !PT ;  /* 0x0000000c05067212 */ /* 0x000fe200078e3cff */
[----:B------:R-:W-:Y:S01]  /*0210*/  IMAD.SHL.U32 R5, R11, 0x2, RZ ;  /* 0x000000020b057824 */ /* 0x000fe200078e00ff */
[----:B------:R-:W-:-:S03]  /*0220*/  LOP3.LUT R14, R14, R7, RZ, 0x3c, !PT ;  /* 0x000000070e0e7212 */ /* 0x000fc600078e3cff */
[----:B------:R-:W-:-:S05]  /*0230*/  IMAD.SHL.U32 R12, R6, 0x10, RZ ;  /* 0x00000010060c7824 */ /* 0x000fca00078e00ff */
[----:B------:R-:W-:Y:S02]  /*0240*/  LOP3.LUT R5, R11, R5, R12, 0x96, !PT ;  /* 0x000000050b057212 */ /* 0x000fe400078e960c */
[----:B------:R-:W-:Y:S02]  /*0250*/  SHF.R.U32.HI R11, RZ, 0x2, R8 ;  /* 0x00000002ff0b7819 */ /* 0x000fe40000011608 */
[----:B------:R-:W-:Y:S01]  /*0260*/  LOP3.LUT R7, R5, R6, RZ, 0x3c, !PT ;  /* 0x0000000605077212 */ /* 0x000fe200078e3cff */
[----:B------:R-:W-:Y:S01]  /*0270*/  IMAD.SHL.U32 R5, R14, 0x2, RZ ;  /* 0x000000020e057824 */ /* 0x000fe200078e00ff */
[----:B------:R-:W-:-:S03]  /*0280*/  LOP3.LUT R11, R11, R8, RZ, 0x3c, !PT ;  /* 0x000000080b0b7212 */ /* 0x000fc600078e3cff */
[----:B------:R-:W-:-:S05]  /*0290*/  IMAD.SHL.U32 R12, R7, 0x10, RZ ;  /* 0x00000010070c7824 */ /* 0x000fca00078e00ff */
[----:B------:R-:W-:-:S04]  /*02a0*/  LOP3.LUT R5, R7, R12, R5, 0x96, !PT ;  /* 0x0000000c07057212 */ /* 0x000fc800078e9605 */
[----:B------:R-:W-:Y:S01]  /*02b0*/  LOP3.LUT R8, R5, R14, RZ, 0x3c, !PT ;  /* 0x0000000e05087212 */ /* 0x000fe200078e3cff */
[----:B------:R-:W-:Y:S01]  /*02c0*/  IMAD.SHL.U32 R5, R11, 0x2, RZ ;  /* 0x000000020b057824 */ /* 0x000fe200078e00ff */
[----:B------:R-:W-:-:S03]  /*02d0*/  SHF.R.U32.HI R14, RZ, 0x2, R9 ;  /* 0x00000002ff0e7819 */ /* 0x000fc60000011609 */
[----:B------:R-:W-:Y:S01]  /*02e0*/  IMAD.SHL.U32 R12, R8, 0x10, RZ ;  /* 0x00000010080c7824 */ /* 0x000fe200078e00ff */
[----:B------:R-:W-:-:S04]  /*02f0*/  LOP3.LUT R14, R14, R9, RZ, 0x3c, !PT ;  /* 0x000000090e0e7212 */ /* 0x000fc800078e3cff */
[----:B------:R-:W-:Y:S01]  /*0300*/  LOP3.LUT R5, R11, R5, R12, 0x96, !PT ;  /* 0x000000050b057212 */ /* 0x000fe200078e960c */
[----:B------:R-:W-:Y:S01]  /*0310*/  IMAD.SHL.U32 R9, R14, 0x2, RZ ;  /* 0x000000020e097824 */ /* 0x000fe200078e00ff */
[----:B------:R-:W-:Y:S02]  /*0320*/  SHF.R.U32.HI R11, RZ, 0x2, R6 ;  /* 0x00000002ff0b7819 */ /* 0x000fe40000011606 */
[----:B------:R-:W-:Y:S02]  /*0330*/  LOP3.LUT R5, R5, R8, RZ, 0x3c, !PT ;  /* 0x0000000805057212 */ /* 0x000fe400078e3cff */
        /* <DEDUP_REMOVED lines=16> */
[----:B------:R-:W-:-:S04]  /*0440*/  IMAD.SHL.U32 R9, R11, 0x2, RZ ;  /* 0x000000020b097824 */ /* 0x000fc800078e00ff */
[----:B------:R-:W-:-:S05]  /*0450*/  IMAD.SHL.U32 R12, R8, 0x10, RZ ;  /* 0x00000010080c7824 */ /* 0x000fca00078e00ff */
[----:B------:R-:W-:-:S04]  /*0460*/  LOP3.LUT R9, R11, R9, R12, 0x96, !PT ;  /* 0x000000090b097212 */ /* 0x000fc800078e960c */
[----:B------:R-:W-:Y:S01]  /*0470*/  LOP3.LUT R9, R9, R8, RZ, 0x3c, !PT ;  /* 0x0000000809097212 */ /* 0x000fe200078e3cff */
[----:B------:R-:W-:Y:S06]  /*0480*/  @P0 BRA `(.L_x_2) ;  /* 0xfffffffc00300947 */ /* 0x000fec000383ffff */
[C---:B------:R-:W-:Y:S01]  /*0490*/  IMAD.IADD R10, R4.reuse, 0x1, R9 ;  /* 0x00000001040a7824 */ /* 0x040fe200078e0209 */
[----:B------:R-:W-:-:S03]  /*04a0*/  IADD3 R13, PT, PT, R4, -0x587c5, R8 ;  /* 0xfffa783b040d7810 */ /* 0x000fc60007ffe008 */
[----:B------:R-:W-:-:S03]  /*04b0*/  IMAD.WIDE.U32 R10, R10, 0x200000, RZ ;  /* 0x002000000a0a7825 */ /* 0x000fc600078e00ff */
[----:B------:R-:W-:-:S07]  /*04c0*/  LOP3.LUT R13, R10, R13, RZ, 0x3c, !PT ;  /* 0x0000000d0a0d7212 */ /* 0x000fce00078e3cff */
.L_x_1:
[----:B------:R-:W-:-:S13]  /*04d0*/  ISETP.NE.AND P0, PT, R0, RZ, PT ;  /* 0x000000ff0000720c */ /* 0x000fda0003f05270 */
[----:B------:R-:W-:Y:S05]  /*04e0*/  @!P0 BRA `(.L_x_3) ;  /* 0x00000000006c8947 */ /* 0x000fea0003800000 */
[----:B------:R-:W-:-:S07]  /*04f0*/  IMAD.MOV R0, RZ, RZ, -R0 ;  /* 0x000000ffff007224 */ /* 0x000fce00078e0a00 */
.L_x_4:
[----:B0----5:R-:W-:Y:S01]  /*0500*/  SHF.R.U32.HI R10, RZ, 0x2, R5 ;  /* 0x00000002ff0a7819 */ /* 0x021fe20000011605 */
[----:B------:R-:W-:Y:S01]  /*0510*/  VIADD R0, R0, 0x1 ;  /* 0x0000000100007836 */ /* 0x000fe20000000000 */
[----:B------:R-:W-:Y:S01]  /*0520*/  SHF.R.U32.HI R13, RZ, 0x2, R6 ;  /* 0x00000002ff0d7819 */ /* 0x000fe20000011606 */
[----:B------:R-:W-:Y:S01]  /*0530*/  VIADD R4, R4, 0xb0f8a ;  /* 0x000b0f8a04047836 */ /* 0x000fe20000000000 */
[----:B------:R-:W-:Y:S01]  /*0540*/  LOP3.LUT R5, R10, R5, RZ, 0x3c, !PT ;  /* 0x000000050a057212 */ /* 0x000fe200078e3cff */
[----:B------:R-:W-:Y:S01]  /*0550*/  IMAD.SHL.U32 R10, R9, 0x10, RZ ;  /* 0x00000010090a7824 */ /* 0x000fe200078e00ff */
[----:B------:R-:W-:Y:S02]  /*0560*/  LOP3.LUT R13, R13, R6, RZ, 0x3c, !PT ;  /* 0x000000060d0d7212 */ /* 0x000fe400078e3cff */
[----:B------:R-:W-:Y:S01]  /*0570*/  ISETP.NE.AND P0, PT, R0, RZ, PT ;  /* 0x000000ff0000720c */ /* 0x000fe20003f05270 */
[----:B------:R-:W-:-:S05]  /*0580*/  IMAD.SHL.U32 R11, R5, 0x2, RZ ;  /* 0x00000002050b7824 */ /* 0x000fca00078e00ff */
[----:B------:R-:W-:Y:S01]  /*0590*/  LOP3.LUT R12, R9, R10, R11, 0x96, !PT ;  /* 0x0000000a090c7212 */ /* 0x000fe200078e960b */
[----:B------:R-:W-:-:S03]  /*05a0*/  IMAD.MOV.U32 R10, RZ, RZ, R8 ;  /* 0x000000ffff0a7224 */ /* 0x000fc600078e0008 */
[----:B------:R-:W-:Y:S01]  /*05b0*/  LOP3.LUT R8, R12, R5, RZ, 0x3c, !PT ;  /* 0x000000050c087212 */ /* 0x000fe200078e3cff */
[----:B------:R-:W-:-:S04]  /*05c0*/  IMAD.SHL.U32 R5, R13, 0x2, RZ ;  /* 0x000000020d057824 */ /* 0x000fc800078e00ff */
[----:B------:R-:W-:-:S05]  /*05d0*/  IMAD.SHL.U32 R6, R8, 0x10, RZ ;  /* 0x0000001008067824 */ /* 0x000fca00078e00ff */
[----:B------:R-:W-:Y:S01]  /*05e0*/  LOP3.LUT R13, R13, R5, R6, 0x96, !PT ;  /* 0x000000050d0d7212 */ /* 0x000fe200078e9606 */
[----:B------:R-:W-:Y:S02]  /*05f0*/  IMAD.MOV.U32 R5, RZ, RZ, R7 ;  /* 0x000000ffff057224 */ /* 0x000fe400078e0007 */
[----:B------:R-:W-:Y:S01]  /*0600*/  IMAD.MOV.U32 R7, RZ, RZ, R9 ;  /* 0x000000ffff077224 */ /* 0x000fe200078e0009 */
[----:B------:R-:W-:Y:S01]  /*0610*/  LOP3.LUT R13, R13, R8, RZ, 0x3c, !PT ;  /* 0x000000080d0d7212 */ /* 0x000fe200078e3cff */
[----:B------:R-:W-:-:S04]  /*0620*/  IMAD.MOV.U32 R6, RZ, RZ, R10 ;  /* 0x000000ffff067224 */ /* 0x000fc800078e000a */
[----:B------:R-:W-:Y:S01]  /*0630*/  IMAD.MOV.U32 R9, RZ, RZ, R13 ;  /* 0x000000ffff097224 */ /* 0x000fe200078e000d */
[----:B------:R-:W-:Y:S06]  /*0640*/  @P0 BRA `(.L_x_4) ;  /* 0xfffffffc00ac0947 */ /* 0x000fec000383ffff */
[----:B------:R-:W-:Y:S01]  /*0650*/  IMAD.IADD R6, R4, 0x1, R9 ;  /* 0x0000000104067824 */ /* 0x000fe200078e0209 */
[----:B------:R-:W-:-:S03]  /*0660*/  IADD3 R5, PT, PT, R8, -0x587c5, R4 ;  /* 0xfffa783b08057810 */ /* 0x000fc60007ffe004 */
[----:B------:R-:W-:-:S04]  /*0670*/  IMAD.WIDE.U32 R6, R6, 0x200000, RZ ;  /* 0x0020000006067825 */ /* 0x000fc800078e00ff */
[----:B------:R-:W-:Y:S01]  /*0680*/  IMAD.MOV.U32 R11, RZ, RZ, R7 ;  /* 0x000000ffff0b7224 */ /* 0x000fe200078e0007 */
[----:B------:R-:W-:-:S07]  /*0690*/  LOP3.LUT R13, R6, R5, RZ, 0x3c, !PT ;  /* 0x00000005060d7212 */ /* 0x000fce00078e3cff */
.L_x_3:
[----:B-----5:R-:W-:Y:S02]  /*06a0*/  IMAD.MOV.U32 R6, RZ, RZ, R13 ;  /* 0x000000ffff067224 */ /* 0x020fe400078e000d */
[----:B------:R-:W-:Y:S02]  /*06b0*/  IMAD.MOV.U32 R7, RZ, RZ, R11 ;  /* 0x000000ffff077224 */ /* 0x000fe400078e000b */
[----:B------:R-:W-:Y:S02]  /*06c0*/  IMAD.MOV.U32 R8, RZ, RZ, 0x0 ;  /* 0x00000000ff087424 */ /* 0x000fe400078e00ff */
[----:B------:R-:W1:Y:S01]  /*06d0*/  I2F.F64.U64 R4, R6 ;  /* 0x0000000600047312 */ /* 0x000e620000301800 */
[----:B------:R-:W-:-:S06]  /*06e0*/  IMAD.MOV.U32 R9, RZ, RZ, 0x3ca00000 ;  /* 0x3ca00000ff097424 */ /* 0x000fcc00078e00ff */
[----:B-1----:R-:W-:-:S07]  /*06f0*/  DFMA R4, R4, R8, 5.5511151231257827021e-17 ;  /* 0x3c9000000404742b */ /* 0x002fce0000000008 */
[----:B------:R-:W-:Y:S01]  /*0700*/  STG.E.64 desc[UR4][R2.64], R4 ;  /* 0x0000000402007986 */ /* 0x000fe2000c101b04 */
[----:B------:R-:W-:Y:S05]  /*0710*/  EXIT ;  /* 0x000000000000794d */ /* 0x000fea0003800000 */
.L_x_5:
        /* <DEDUP_REMOVED lines=14> */
.L_x_16:


//--------------------- .text._Z12setup_kernelP17curandStateXORWOW --------------------------
	.section	.text._Z12setup_kernelP17curandStateXORWOW,"ax",@progbits
	.align	128
        .global         _Z12setup_kernelP17curandStateXORWOW
        .type           _Z12setup_kernelP17curandStateXORWOW,@function
        .size           _Z12setup_kernelP17curandStateXORWOW,(.L_x_17 - _Z12setup_kernelP17curandStateXORWOW)
        .other          _Z12setup_kernelP17curandStateXORWOW,@"STO_CUDA_ENTRY STV_DEFAULT"
_Z12setup_kernelP17curandStateXORWOW:
.text._Z12setup_kernelP17curandStateXORWOW:
[----:B------:R-:W-:Y:S01]  /*0000*/  LDC R1, c[0x0][0x37c] ;  /* 0x0000df00ff017b82 */ /* 0x000fe20000000800 */
[----:B------:R-:W0:Y:S07]  /*0010*/  S2R R13, SR_TID.X ;  /* 0x00000000000d7919 */ /* 0x000e2e0000002100 */
[----:B------:R-:W0:Y:S01]  /*0020*/  S2UR UR6, SR_CTAID.X ;  /* 0x00000000000679c3 */ /* 0x000e220000002500 */
[----:B------:R-:W1:Y:S01]  /*0030*/  LDCU.64 UR4, c[0x0][0x358] ;  /* 0x00006b00ff0477ac */ /* 0x000e620008000a00 */
[----:B------:R-:W-:Y:S01]  /*0040*/  IMAD.MOV.U32 R2, RZ, RZ, 0x3198c20f ;  /* 0x3198c20fff027424 */ /* 0x000fe200078e00ff */
[----:B------:R-:W-:Y:S01]  /*0050*/  BSSY.RECONVERGENT B0, `(.L_x_6) ;  /* 0x00000df000007945 */ /* 0x000fe20003800200 */
[----:B------:R-:W-:-:S02]  /*0060*/  IMAD.MOV.U32 R3, RZ, RZ, 0x5efdb30c ;  /* 0x5efdb30cff037424 */ /* 0x000fc400078e00ff */
[----:B------:R-:W-:Y:S02]  /*0070*/  IMAD.MOV.U32 R4, RZ, RZ, 0x423bb012 ;  /* 0x423bb012ff047424 */ /* 0x000fe400078e00ff */
[----:B------:R-:W0:Y:S01]  /*0080*/  LDC R0, c[0x0][0x360] ;  /* 0x0000d800ff007b82 */ /* 0x000e220000000800 */
[----:B------:R-:W-:Y:S02]  /*0090*/  IMAD.MOV.U32 R5, RZ, RZ, -0x75bd8fc ;  /* 0xf8a42704ff057424 */ /* 0x000fe400078e00ff */
[----:B------:R-:W-:Y:S02]  /*00a0*/  IMAD.MOV.U32 R8, RZ, RZ, -0x23270784 ;  /* 0xdcd8f87cff087424 */ /* 0x000fe400078e00ff */
[----:B------:R-:W-:-:S03]  /*00b0*/  IMAD.MOV.U32 R9, RZ, RZ, 0x57fa2510 ;  /* 0x57fa2510ff097424 */ /* 0x000fc600078e00ff */
[----:B------:R-:W2:Y:S01]  /*00c0*/  LDC.64 R6, c[0x0][0x380] ;  /* 0x0000e000ff067b82 */ /* 0x000ea20000000a00 */
[----:B0-----:R-:W-:-:S05]  /*00d0*/  IMAD R13, R0, UR6, R13 ;  /* 0x00000006000d7c24 */ /* 0x001fca000f8e020d */
[C---:B------:R-:W-:Y:S01]  /*00e0*/  ISETP.NE.AND P0, PT, R13.reuse, RZ, PT ;  /* 0x000000ff0d00720c */ /* 0x040fe20003f05270 */
[----:B--2---:R-:W-:-:S05]  /*00f0*/  IMAD.WIDE R6, R13, 0x30, R6 ;  /* 0x000000300d067825 */ /* 0x004fca00078e0206 */
[----:B-1----:R0:W-:Y:S04]  /*0100*/  STG.E.64 desc[UR4][R6.64], R2 ;  /* 0x0000000206007986 */ /* 0x0021e8000c101b04 */
[----:B------:R0:W-:Y:S04]  /*0110*/  STG.E.64 desc[UR4][R6.64+0x8], R4 ;  /* 0x0000080406007986 */ /* 0x0001e8000c101b04 */
[----:B------:R0:W-:Y:S01]  /*0120*/  STG.E.64 desc[UR4][R6.64+0x10], R8 ;  /* 0x0000100806007986 */ /* 0x0001e2000c101b04 */
[----:B------:R-:W-:Y:S05]  /*0130*/  @!P0 BRA `(.L_x_7) ;  /* 0x0000000c00408947 */ /* 0x000fea0003800000 */
[----:B------:R-:W-:Y:S01]  /*0140*/  SHF.R.S32.HI R0, RZ, 0x1f, R13 ;  /* 0x0000001fff007819 */ /* 0x000fe2000001140d */
[----:B------:R-:W-:-:S07]  /*0150*/  IMAD.MOV.U32 R12, RZ, RZ, RZ ;  /* 0x000000ffff0c7224 */ /* 0x000fce00078e00ff */
.L_x_13:
[----:B0-----:R-:W-:Y:S01]  /*0160*/  LOP3.LUT R2, R13, 0x3, RZ, 0xc0, !PT ;  /* 0x000000030d027812 */ /* 0x001fe200078ec0ff */
[----:B------:R-:W-:Y:S03]  /*0170*/  BSSY.RECONVERGENT B1, `(.L_x_8) ;  /* 0x00000c6000017945 */ /* 0x000fe60003800200 */
[----:B------:R-:W-:-:S04]  /*0180*/  ISETP.NE.U32.AND P0, PT, R2, RZ, PT ;  /* 0x000000ff0200720c */ /* 0x000fc80003f05070 */
[----:B------:R-:W-:-:S13]  /*0190*/  ISETP.NE.AND.EX P0, PT, RZ, RZ, PT, P0 ;  /* 0x000000ffff00720c */ /* 0x000fda0003f05300 */
[----:B------:R-:W-:Y:S05]  /*01a0*/  @!P0 BRA `(.L_x_9) ;  /* 0x0000000c00088947 */ /* 0x000fea0003800000 */
[----:B------:R-:W0:Y:S01]  /*01b0*/  LDC.64 R8, c[0x4][RZ] ;  /* 0x01000000ff087b82 */ /* 0x000e220000000a00 */
[----:B------:R-:W-:Y:S02]  /*01c0*/  IMAD.MOV.U32 R14, RZ, RZ, RZ ;  /* 0x000000ffff0e7224 */ /* 0x000fe400078e00ff */
[----:B0-----:R-:W-:-:S07]  /*01d0*/  IMAD.WIDE.U32 R8, R12, 0xc80, R8 ;  /* 0x00000c800c087825 */ /* 0x001fce00078e0008 */
.L_x_12:
[----:B0-----:R-:W-:Y:S01]  /*01e0*/  IMAD.MOV.U32 R15, RZ, RZ, RZ ;  /* 0x000000ffff0f7224 */ /* 0x001fe200078e00ff */
[----:B------:R-:W-:Y:S01]  /*01f0*/  CS2R R2, SRZ ;  /* 0x0000000000027805 */ /* 0x000fe2000001ff00 */
[----:B------:R-:W-:Y:S01]  /*0200*/  IMAD.MOV.U32 R17, RZ, RZ, RZ ;  /* 0x000000ffff117224 */ /* 0x000fe200078e00ff */
[----:B------:R-:W-:-:S07]  /*0210*/  CS2R R4, SRZ ;  /* 0x0000000000047805 */ /* 0x000fce000001ff00 */
.L_x_11:
[----:B------:R-:W-:-:S05]  /*0220*/  IMAD.WIDE.U32 R10, R17, 0x4, R6 ;  /* 0x00000004110a7825 */ /* 0x000fca00078e0006 */
[----:B------:R0:W5:Y:S01]  /*0230*/  LDG.E R16, desc[UR4][R10.64+0x4] ;  /* 0x000004040a107981 */ /* 0x000162000c1e1900 */
[----:B------:R-:W-:-:S07]  /*0240*/  IMAD.MOV.U32 R19, RZ, RZ, RZ ;  /* 0x000000ffff137224 */ /* 0x000fce00078e00ff */
.L_x_10:
[----:B-----5:R-:W-:Y:S01]  /*0250*/  SHF.R.U32.HI R24, RZ, R19, R16 ;  /* 0x00000013ff187219 */ /* 0x020fe20000011610 */
[----:B0-----:R-:W-:-:S03]  /*0260*/  IMAD.SHL.U32 R10, R17, 0x20, RZ ;  /* 0x00000020110a7824 */ /* 0x001fc600078e00ff */
[----:B------:R-:W-:Y:S01]  /*0270*/  LOP3.LUT R11, R24, 0x1, RZ, 0xc0, !PT ;  /* 0x00000001180b7812 */ /* 0x000fe200078ec0ff */
[----:B------:R-:W-:-:S03]  /*0280*/  IMAD.IADD R10, R10, 0x1, R19 ;  /* 0x000000010a0a7824 */ /* 0x000fc600078e0213 */
[----:B------:R-:W-:Y:S01]  /*0290*/  ISETP.NE.U32.AND P0, PT, R11, 0x1, PT ;  /* 0x000000010b00780c */ /* 0x000fe20003f05070 */
[----:B------:R-:W-:-:S03]  /*02a0*/  IMAD R11, R10, 0x5, RZ ;  /* 0x000000050a0b7824 */ /* 0x000fc600078e02ff */
[----:B------:R-:W-:Y:S01]  /*02b0*/  R2P PR, R24, 0x7e ;  /* 0x0000007e18007804 */ /* 0x000fe20000000000 */
[----:B------:R-:W-:-:S08]  /*02c0*/  IMAD.WIDE.U32 R10, R11, 0x4, R8 ;  /* 0x000000040b0a7825 */ /* 0x000fd000078e0008 */
[----:B------:R-:W2:Y:S04]  /*02d0*/  @!P0 LDG.E R18, desc[UR4][R10.64] ;  /* 0x000000040a128981 */ /* 0x000ea8000c1e1900 */
[----:B------:R-:W3:Y:S04]  /*02e0*/  @!P0 LDG.E R20, desc[UR4][R10.64+0x10] ;  /* 0x000010040a148981 */ /* 0x000ee8000c1e1900 */
[----:B------:R-:W4:Y:S04]  /*02f0*/  @P1 LDG.E R22, desc[UR4][R10.64+0x14] ;  /* 0x000014040a161981 */ /* 0x000f28000c1e1900 */
[----:B------:R-:W4:Y:S04]  /*0300*/  @P2 LDG.E R26, desc[UR4][R10.64+0x28] ;  /* 0x000028040a1a2981 */ /* 0x000f28000c1e1900 */
[----:B------:R-:W4:Y:S04]  /*0310*/  @!P0 LDG.E R21, desc[UR4][R10.64+0x4] ;  /* 0x000004040a158981 */ /* 0x000f28000c1e1900 */
[----:B------:R-:W4:Y:S04]  /*0320*/  @!P0 LDG.E R23, desc[UR4][R10.64+0xc] ;  /* 0x00000c040a178981 */ /* 0x000f28000c1e1900 */
[----:B------:R-:W4:Y:S04]  /*0330*/  @P1 LDG.E R25, desc[UR4][R10.64+0x18] ;  /* 0x000018040a191981 */ /* 0x000f28000c1e1900 */
[----:B------:R-:W4:Y:S04]  /*0340*/  @P3 LDG.E R28, desc[UR4][R10.64+0x3c] ;  /* 0x00003c040a1c3981 */ /* 0x000f28000c1e1900 */
[----:B------:R-:W4:Y:S01]  /*0350*/  @P6 LDG.E R27, desc[UR4][R10.64+0x7c] ;  /* 0x00007c040a1b6981 */ /* 0x000f22000c1e1900 */
[----:B--2---:R-:W-:-:S03]  /*0360*/  @!P0 LOP3.LUT R15, R15, R18, RZ, 0x3c, !PT ;  /* 0x000000120f0f8212 */ /* 0x004fc600078e3cff */
[----:B------:R-:W2:Y:S01]  /*0370*/  @!P0 LDG.E R18, desc[UR4][R10.64+0x8] ;  /* 0x000008040a128981 */ /* 0x000ea2000c1e1900 */
[----:B---3--:R-:W-:-:S03]  /*0380*/  @!P0 LOP3.LUT R3, R3, R20, RZ, 0x3c, !PT ;  /* 0x0000001403038212 */ /* 0x008fc600078e3cff */
[----:B------:R-:W3:Y:S01]  /*0390*/  @P1 LDG.E R20, desc[UR4][R10.64+0x24] ;  /* 0x000024040a141981 */ /* 0x000ee2000c1e1900 */
[----:B----4-:R-:W-:-:S03]  /*03a0*/  @P1 LOP3.LUT R15, R15, R22, RZ, 0x3c, !PT ;  /* 0x000000160f0f1212 */ /* 0x010fc600078e3cff */
[----:B------:R-:W4:Y:S01]  /*03b0*/  @P2 LDG.E R22, desc[UR4][R10.64+0x38] ;  /* 0x000038040a162981 */ /* 0x000f22000c1e1900 */
[----:B------:R-:W-:-:S03]  /*03c0*/  @P2 LOP3.LUT R15, R15, R26, RZ, 0x3c, !PT ;  /* 0x0000001a0f0f2212 */ /* 0x000fc600078e3cff */
[----:B------:R-:W4:Y:S01]  /*03d0*/  @P4 LDG.E R26, desc[UR4][R10.64+0x50] ;  /* 0x000050040a1a4981 */ /* 0x000f22000c1e1900 */
[----:B------:R-:W-:-:S03]  /*03e0*/  @!P0 LOP3.LUT R4, R4, R21, RZ, 0x3c, !PT ;  /* 0x0000001504048212 */ /* 0x000fc600078e3cff */
[----:B------:R-:W4:Y:S01]  /*03f0*/  @P1 LDG.E R21, desc[UR4][R10.64+0x20] ;  /* 0x000020040a151981 */ /* 0x000f22000c1e1900 */
[----:B------:R-:W-:-:S03]  /*0400*/  @!P0 LOP3.LUT R2, R2, R23, RZ, 0x3c, !PT ;  /* 0x0000001702028212 */ /* 0x000fc600078e3cff */
[----:B------:R-:W4:Y:S01]  /*0410*/  @P2 LDG.E R23, desc[UR4][R10.64+0x2c] ;  /* 0x00002c040a172981 */ /* 0x000f22000c1e1900 */
[----:B------:R-:W-:-:S03]  /*0420*/  @P1 LOP3.LUT R4, R4, R25, RZ, 0x3c, !PT ;  /* 0x0000001904041212 */ /* 0x000fc600078e3cff */
[----:B------:R-:W4:Y:S01]  /*0430*/  @P2 LDG.E R25, desc[UR4][R10.64+0x34] ;  /* 0x000034040a192981 */ /* 0x000f22000c1e1900 */
[----:B--2---:R-:W-:-:S03]  /*0440*/  @!P0 LOP3.LUT R5, R5, R18, RZ, 0x3c, !PT ;  /* 0x0000001205058212 */ /* 0x004fc600078e3cff */
[----:B------:R-:W2:Y:S01]  /*0450*/  @P1 LDG.E R18, desc[UR4][R10.64+0x1c] ;  /* 0x00001c040a121981 */ /* 0x000ea2000c1e1900 */
[----:B---3--:R-:W-:-:S03]  /*0460*/  @P1 LOP3.LUT R3, R3, R20, RZ, 0x3c, !PT ;  /* 0x0000001403031212 */ /* 0x008fc600078e3cff */
[----:B------:R-:W3:Y:S01]  /*0470*/  @P2 LDG.E R20, desc[UR4][R10.64+0x30] ;  /* 0x000030040a142981 */ /* 0x000ee2000c1e1900 */
[----:B----4-:R-:W-:-:S03]  /*0480*/  @P2 LOP3.LUT R3, R3, R22, RZ, 0x3c, !PT ;  /* 0x0000001603032212 */ /* 0x010fc600078e3cff */
[----:B------:R-:W4:Y:S01]  /*0490*/  @P3 LDG.E R22, desc[UR4][R10.64+0x4c] ;  /* 0x00004c040a163981 */ /* 0x000f22000c1e1900 */
[----:B------:R-:W-:-:S04]  /*04a0*/  @P3 LOP3.LUT R15, R15, R28, RZ, 0x3c, !PT ;  /* 0x0000001c0f0f3212 */ /* 0x000fc800078e3cff */
[----:B------:R-:W-:Y:S02]  /*04b0*/  @P4 LOP3.LUT R15, R15, R26, RZ, 0x3c, !PT ;  /* 0x0000001a0f0f4212 */ /* 0x000fe400078e3cff */
[----:B------:R-:W-:Y:S01]  /*04c0*/  @P1 LOP3.LUT R2, R2, R21, RZ, 0x3c, !PT ;  /* 0x0000001502021212 */ /* 0x000fe200078e3cff */
[----:B------:R-:W4:Y:S04]  /*04d0*/  @P5 LDG.E R26, desc[UR4][R10.64+0x64] ;  /* 0x000064040a1a5981 */ /* 0x000f28000c1e1900 */
[----:B------:R-:W4:Y:S01]  /*04e0*/  @P3 LDG.E R21, desc[UR4][R10.64+0x40] ;  /* 0x000040040a153981 */ /* 0x000f22000c1e1900 */
[----:B------:R-:W-:Y:S02]  /*04f0*/  @P2 LOP3.LUT R4, R4, R23, RZ, 0x3c, !PT ;  /* 0x0000001704042212 */ /* 0x000fe400078e3cff */
[----:B------:R-:W-:Y:S01]  /*0500*/  @P2 LOP3.LUT R2, R2, R25, RZ, 0x3c, !PT ;  /* 0x0000001902022212 */ /* 0x000fe200078e3cff */
[----:B------:R-:W4:Y:S04]  /*0510*/  @P3 LDG.E R23, desc[UR4][R10.64+0x48] ;  /* 0x000048040a173981 */ /* 0x000f28000c1e1900 */
[----:B------:R-:W4:Y:S01]  /*0520*/  @P4 LDG.E R25, desc[UR4][R10.64+0x54] ;  /* 0x000054040a194981 */ /* 0x000f22000c1e1900 */
[----:B--2---:R-:W-:-:S03]  /*0530*/  @P1 LOP3.LUT R5, R5, R18, RZ, 0x3c, !PT ;  /* 0x0000001205051212 */ /* 0x004fc600078e3cff */
[----:B------:R-:W2:Y:S01]  /*0540*/  @P3 LDG.E R18, desc[UR4][R10.64+0x44] ;  /* 0x000044040a123981 */ /* 0x000ea2000c1e1900 */
[----:B---3--:R-:W-:-:S03]  /*0550*/  @P2 LOP3.LUT R5, R5, R20, RZ, 0x3c, !PT ;  /* 0x0000001405052212 */ /* 0x008fc600078e3cff */
[----:B------:R-:W3:Y:S01]  /*0560*/  @P4 LDG.E R20, desc[UR4][R10.64+0x58] ;  /* 0x000058040a144981 */ /* 0x000ee2000c1e1900 */
[----:B----4-:R-:W-:-:S03]  /*0570*/  @P3 LOP3.LUT R3, R3, R22, RZ, 0x3c, !PT ;  /* 0x0000001603033212 */ /* 0x010fc600078e3cff */
[----:B------:R-:W4:Y:S01]  /*0580*/  @P4 LDG.E R22, desc[UR4][R10.64+0x60] ;  /* 0x000060040a164981 */ /* 0x000f22000c1e1900 */
[----:B------:R-:W-:Y:S02]  /*0590*/  LOP3.LUT P0, RZ, R24, 0x80, RZ, 0xc0, !PT ;  /* 0x0000008018ff7812 */ /* 0x000fe4000780c0ff */
[----:B------:R-:W-:Y:S02]  /*05a0*/  @P5 LOP3.LUT R15, R15, R26, RZ, 0x3c, !PT ;  /* 0x0000001a0f0f5212 */ /* 0x000fe400078e3cff */
[----:B------:R-:W4:Y:S01]  /*05b0*/  @P6 LDG.E R26, desc[UR4][R10.64+0x78] ;  /* 0x000078040a1a6981 */ /* 0x000f22000c1e1900 */
[----:B------:R-:W-:-:S03]  /*05c0*/  @P3 LOP3.LUT R4, R4, R21, RZ, 0x3c, !PT ;  /* 0x0000001504043212 */ /* 0x000fc600078e3cff */
[----:B------:R-:W4:Y:S01]  /*05d0*/  @P4 LDG.E R21, desc[UR4][R10.64+0x5c] ;  /* 0x00005c040a154981 */ /* 0x000f22000c1e1900 */
[----:B------:R-:W-:-:S03]  /*05e0*/  @P3 LOP3.LUT R2, R2, R23, RZ, 0x3c, !PT ;  /* 0x0000001702023212 */ /* 0x000fc600078e3cff */
[----:B------:R-:W4:Y:S01]  /*05f0*/  @P5 LDG.E R23, desc[UR4][R10.64+0x68] ;  /* 0x000068040a175981 */ /* 0x000f22000c1e1900 */
[----:B------:R-:W-:-:S03]  /*0600*/  @P4 LOP3.LUT R4, R4, R25, RZ, 0x3c, !PT ;  /* 0x0000001904044212 */ /* 0x000fc600078e3cff */
[----:B------:R-:W4:Y:S01]  /*0610*/  @P5 LDG.E R25, desc[UR4][R10.64+0x70] ;  /* 0x000070040a195981 */ /* 0x000f22000c1e1900 */
[----:B--2---:R-:W-:-:S03]  /*0620*/  @P3 LOP3.LUT R5, R5, R18, RZ, 0x3c, !PT ;  /* 0x0000001205053212 */ /* 0x004fc600078e3cff */
[----:B------:R-:W2:Y:S01]  /*0630*/  @P5 LDG.E R18, desc[UR4][R10.64+0x6c] ;  /* 0x00006c040a125981 */ /* 0x000ea2000c1e1900 */
[----:B---3--:R-:W-:-:S03]  /*0640*/  @P4 LOP3.LUT R5, R5, R20, RZ, 0x3c, !PT ;  /* 0x0000001405054212 */ /* 0x008fc600078e3cff */
[----:B------:R-:W3:Y:S01]  /*0650*/  @P5 LDG.E R20, desc[UR4][R10.64+0x74] ;  /* 0x000074040a145981 */ /* 0x000ee2000c1e1900 */
[----:B----4-:R-:W-:-:S03]  /*0660*/  @P4 LOP3.LUT R3, R3, R22, RZ, 0x3c, !PT ;  /* 0x0000001603034212 */ /* 0x010fc600078e3cff */
[----:B------:R-:W4:Y:S01]  /*0670*/  @P0 LDG.E R22, desc[UR4][R10.64+0x8c] ;  /* 0x00008c040a160981 */ /* 0x000f22000c1e1900 */
[----:B------:R-:W-:-:S03]  /*0680*/  @P6 LOP3.LUT R15, R15, R26, RZ, 0x3c, !PT ;  /* 0x0000001a0f0f6212 */ /* 0x000fc600078e3cff */
        /* <DEDUP_REMOVED lines=13> */
[----:B------:R-:W-:Y:S02]  /*0760*/  @P6 LOP3.LUT R4, R4, R27, RZ, 0x3c, !PT ;  /* 0x0000001b04046212 */ /* 0x000fe400078e3cff */
[----:B------:R-:W-:Y:S02]  /*0770*/  @P6 LOP3.LUT R2, R2, R21, RZ, 0x3c, !PT ;  /* 0x0000001502026212 */ /* 0x000fe400078e3cff */
[----:B------:R-:W-:Y:S02]  /*0780*/  @P0 LOP3.LUT R4, R4, R23, RZ, 0x3c, !PT ;  /* 0x0000001704040212 */ /* 0x000fe400078e3cff */
[----:B------:R-:W-:Y:S02]  /*0790*/  @P0 LOP3.LUT R2, R2, R25, RZ, 0x3c, !PT ;  /* 0x0000001902020212 */ /* 0x000fe400078e3cff */
[----:B--2---:R-:W-:Y:S02]  /*07a0*/  @P6 LOP3.LUT R5, R5, R18, RZ, 0x3c, !PT ;  /* 0x0000001205056212 */ /* 0x004fe400078e3cff */
[----:B---3--:R-:W-:-:S02]  /*07b0*/  @P6 LOP3.LUT R3, R3, R20, RZ, 0x3c, !PT ;  /* 0x0000001403036212 */ /* 0x008fc400078e3cff */
[----:B----4-:R-:W-:Y:S02]  /*07c0*/  @P0 LOP3.LUT R5, R5, R22, RZ, 0x3c, !PT ;  /* 0x0000001605050212 */ /* 0x010fe400078e3cff */
[----:B------:R-:W-:Y:S02]  /*07d0*/  @P0 LOP3.LUT R3, R3, R26, RZ, 0x3c, !PT ;  /* 0x0000001a03030212 */ /* 0x000fe400078e3cff */
[----:B------:R-:W-:-:S13]  /*07e0*/  R2P PR, R24.B1, 0x7f ;  /* 0x0000007f18007804 */ /* 0x000fda0000001000 */
[----:B------:R-:W2:Y:S04]  /*07f0*/  @P0 LDG.E R18, desc[UR4][R10.64+0xa0] ;  /* 0x0000a0040a120981 */ /* 0x000ea8000c1e1900 */
[----:B------:R-:W3:Y:S04]  /*0800*/  @P1 LDG.E R22, desc[UR4][R10.64+0xb4] ;  /* 0x0000b4040a161981 */ /* 0x000ee8000c1e1900 */
[----:B------:R-:W4:Y:S04]  /*0810*/  @P2 LDG.E R26, desc[UR4][R10.64+0xc8] ;  /* 0x0000c8040a1a2981 */ /* 0x000f28000c1e1900 */
[----:B------:R-:W4:Y:S04]  /*0820*/  @P3 LDG.E R28, desc[UR4][R10.64+0xdc] ;  /* 0x0000dc040a1c3981 */ /* 0x000f28000c1e1900 */
[----:B------:R-:W4:Y:S04]  /*0830*/  @P0 LDG.E R23, desc[UR4][R10.64+0xa4] ;  /* 0x0000a4040a170981 */ /* 0x000f28000c1e1900 */
[----:B------:R-:W4:Y:S04]  /*0840*/  @P0 LDG.E R20, desc[UR4][R10.64+0xa8] ;  /* 0x0000a8040a140981 */ /* 0x000f28000c1e1900 */
[----:B------:R-:W4:Y:S04]  /*0850*/  @P4 LDG.E R25, desc[UR4][R10.64+0xf0] ;  /* 0x0000f0040a194981 */ /* 0x000f28000c1e1900 */
        /* <DEDUP_REMOVED lines=21> */
[----:B------:R-:W-:Y:S02]  /*09b0*/  LOP3.LUT P0, RZ, R24, 0x8000, RZ, 0xc0, !PT ;  /* 0x0000800018ff7812 */ /* 0x000fe4000780c0ff */
[----:B----4-:R-:W-:Y:S01]  /*09c0*/  @P5 LOP3.LUT R15, R15, R26, RZ, 0x3c, !PT ;  /* 0x0000001a0f0f5212 */ /* 0x010fe200078e3cff */
[----:B------:R-:W4:Y:S04]  /*09d0*/  @P3 LDG.E R24, desc[UR4][R10.64+0xe4] ;  /* 0x0000e4040a183981 */ /* 0x000f28000c1e1900 */
[----:B------:R-:W2:Y:S01]  /*09e0*/  @P6 LDG.E R26, desc[UR4][R10.64+0x118] ;  /* 0x000118040a1a6981 */ /* 0x000ea2000c1e1900 */
        /* <DEDUP_REMOVED lines=8> */
[----:B---3--:R-:W-:-:S03]  /*0a70*/  @P2 LOP3.LUT R3, R3, R22, RZ, 0x3c, !PT ;  /* 0x0000001603032212 */ /* 0x008fc600078e3cff */
[----:B------:R-:W3:Y:S01]  /*0a80*/  @P4 LDG.E R22, desc[UR4][R10.64+0x100] ;  /* 0x000100040a164981 */ /* 0x000ee2000c1e1900 */
[----:B--2---:R-:W-:-:S03]  /*0a90*/  @P6 LOP3.LUT R15, R15, R26, RZ, 0x3c, !PT ;  /* 0x0000001a0f0f6212 */ /* 0x004fc600078e3cff */
[----:B------:R-:W2:Y:S01]  /*0aa0*/  @P0 LDG.E R26, desc[UR4][R10.64+0x12c] ;  /* 0x00012c040a1a0981 */ /* 0x000ea2000c1e1900 */
[----:B----4-:R-:W-:-:S03]  /*0ab0*/  @P2 LOP3.LUT R2, R2, R23, RZ, 0x3c, !PT ;  /* 0x0000001702022212 */ /* 0x010fc600078e3cff */
[----:B------:R-:W4:Y:S01]  /*0ac0*/  @P4 LDG.E R23, desc[UR4][R10.64+0xfc] ;  /* 0x0000fc040a174981 */ /* 0x000f22000c1e1900 */
[----:B------:R-:W-:-:S03]  /*0ad0*/  @P2 LOP3.LUT R5, R5, R20, RZ, 0x3c, !PT ;  /* 0x0000001405052212 */ /* 0x000fc600078e3cff */
[----:B------:R-:W4:Y:S01]  /*0ae0*/  @P4 LDG.E R20, desc[UR4][R10.64+0xf8] ;  /* 0x0000f8040a144981 */ /* 0x000f22000c1e1900 */
[----:B------:R-:W-:Y:S02]  /*0af0*/  @P3 LOP3.LUT R2, R2, R27, RZ, 0x3c, !PT ;  /* 0x0000001b02023212 */ /* 0x000fe400078e3cff */
[----:B------:R-:W-:Y:S01]  /*0b00*/  @P3 LOP3.LUT R4, R4, R25, RZ, 0x3c, !PT ;  /* 0x0000001904043212 */ /* 0x000fe200078e3cff */
[----:B------:R-:W4:Y:S01]  /*0b10*/  @P5 LDG.E R27, desc[UR4][R10.64+0x110] ;  /* 0x000110040a1b5981 */ /* 0x000f22000c1e1900 */
[----:B------:R-:W-:-:S03]  /*0b20*/  @P3 LOP3.LUT R5, R5, R24, RZ, 0x3c, !PT ;  /* 0x0000001805053212 */ /* 0x000fc600078e3cff */
[----:B------:R-:W4:Y:S04]  /*0b30*/  @P5 LDG.E R25, desc[UR4][R10.64+0x108] ;  /* 0x000108040a195981 */ /* 0x000f28000c1e1900 */
        /* <DEDUP_REMOVED lines=19> */
[----:B------:R-:W-:-:S05]  /*0c70*/  VIADD R19, R19, 0x10 ;  /* 0x0000001013137836 */ /* 0x000fca0000000000 */
[----:B------:R-:W-:Y:S02]  /*0c80*/  ISETP.NE.AND P1, PT, R19, 0x20, PT ;  /* 0x000000201300780c */ /* 0x000fe40003f25270 */
[----:B------:R-:W-:Y:S02]  /*0c90*/  @P5 LOP3.LUT R3, R3, R18, RZ, 0x3c, !PT ;  /* 0x0000001203035212 */ /* 0x000fe400078e3cff */
[----:B------:R-:W-:Y:S02]  /*0ca0*/  @P6 LOP3.LUT R4, R4, R21, RZ, 0x3c, !PT ;  /* 0x0000001504046212 */ /* 0x000fe400078e3cff */
[----:B---3--:R-:W-:-:S04]  /*0cb0*/  @P6 LOP3.LUT R3, R3, R22, RZ, 0x3c, !PT ;  /* 0x0000001603036212 */ /* 0x008fc800078e3cff */
[----:B--2---:R-:W-:Y:S02]  /*0cc0*/  @P0 LOP3.LUT R3, R3, R26, RZ, 0x3c, !PT ;  /* 0x0000001a03030212 */ /* 0x004fe400078e3cff */
[----:B----4-:R-:W-:Y:S02]  /*0cd0*/  @P6 LOP3.LUT R2, R2, R23, RZ, 0x3c, !PT ;  /* 0x0000001702026212 */ /* 0x010fe400078e3cff */
[----:B------:R-:W-:Y:S02]  /*0ce0*/  @P6 LOP3.LUT R5, R5, R20, RZ, 0x3c, !PT ;  /* 0x0000001405056212 */ /* 0x000fe400078e3cff */
[----:B------:R-:W-:Y:S02]  /*0cf0*/  @P0 LOP3.LUT R2, R2, R27, RZ, 0x3c, !PT ;  /* 0x0000001b02020212 */ /* 0x000fe400078e3cff */
[----:B------:R-:W-:Y:S02]  /*0d00*/  @P0 LOP3.LUT R4, R4, R25, RZ, 0x3c, !PT ;  /* 0x0000001904040212 */ /* 0x000fe400078e3cff */
[----:B------:R-:W-:Y:S01]  /*0d10*/  @P0 LOP3.LUT R5, R5, R24, RZ, 0x3c, !PT ;  /* 0x0000001805050212 */ /* 0x000fe200078e3cff */
[----:B------:R-:W-:Y:S06]  /*0d20*/  @P1 BRA `(.L_x_10) ;  /* 0xfffffff400481947 */ /* 0x000fec000383ffff */
[----:B------:R-:W-:-:S05]  /*0d30*/  VIADD R17, R17, 0x1 ;  /* 0x0000000111117836 */ /* 0x000fca0000000000 */
[----:B------:R-:W-:-:S13]  /*0d40*/  ISETP.NE.AND P0, PT, R17, 0x5, PT ;  /* 0x000000051100780c */ /* 0x000fda0003f05270 */
[----:B------:R-:W-:Y:S05]  /*0d50*/  @P0 BRA `(.L_x_11) ;  /* 0xfffffff400300947 */ /* 0x000fea000383ffff */
[----:B------:R0:W-:Y:S01]  /*0d60*/  STG.E.64 desc[UR4][R6.64+0x8], R4 ;  /* 0x0000080406007986 */ /* 0x0001e2000c101b04 */
[----:B------:R-:W-:Y:S01]  /*0d70*/  VIADD R14, R14, 0x1 ;  /* 0x000000010e0e7836 */ /* 0x000fe20000000000 */
[----:B------:R-:W-:Y:S02]  /*0d80*/  LOP3.LUT R11, R13, 0x3, RZ, 0xc0, !PT ;  /* 0x000000030d0b7812 */ /* 0x000fe400078ec0ff */
[----:B------:R0:W-:Y:S02]  /*0d90*/  STG.E.64 desc[UR4][R6.64+0x10], R2 ;  /* 0x0000100206007986 */ /* 0x0001e4000c101b04 */
[----:B------:R-:W-:Y:S02]  /*0da0*/  ISETP.GE.U32.AND P0, PT, R14, R11, PT ;  /* 0x0000000b0e00720c */ /* 0x000fe40003f06070 */
[----:B------:R0:W-:Y:S11]  /*0db0*/  STG.E desc[UR4][R6.64+0x4], R15 ;  /* 0x0000040f06007986 */ /* 0x0001f6000c101904 */
[----:B------:R-:W-:Y:S05]  /*0dc0*/  @!P0 BRA `(.L_x_12) ;  /* 0xfffffff400048947 */ /* 0x000fea000383ffff */
.L_x_9:
[----:B------:R-:W-:Y:S05]  /*0dd0*/  BSYNC.RECONVERGENT B1 ;  /* 0x0000000000017941 */ /* 0x000fea0003800200 */
.L_x_8:
[C---:B------:R-:W-:Y:S01]  /*0de0*/  ISETP.GT.U32.AND P0, PT, R13.reuse, 0x3, PT ;  /* 0x000000030d00780c */ /* 0x040fe20003f04070 */
[----:B------:R-:W-:Y:S01]  /*0df0*/  VIADD R12, R12, 0x1 ;  /* 0x000000010c0c7836 */ /* 0x000fe20000000000 */
[--C-:B------:R-:W-:Y:S02]  /*0e00*/  SHF.R.U64 R13, R13, 0x2, R0.reuse ;  /* 0x000000020d0d7819 */ /* 0x100fe40000001200 */
[----:B------:R-:W-:Y:S02]  /*0e10*/  ISETP.GT.U32.AND.EX P0, PT, R0, RZ, PT, P0 ;  /* 0x000000ff0000720c */ /* 0x000fe40003f04100 */
[----:B------:R-:W-:-:S11]  /*0e20*/  SHF.R.U32.HI R0, RZ, 0x2, R0 ;  /* 0x00000002ff007819 */ /* 0x000fd60000011600 */
[----:B------:R-:W-:Y:S05]  /*0e30*/  @P0 BRA `(.L_x_13) ;  /* 0xfffffff000c80947 */ /* 0x000fea000383ffff */
.L_x_7:
[----:B------:R-:W-:Y:S05]  /*0e40*/  BSYNC.RECONVERGENT B0 ;  /* 0x0000000000007941 */ /* 0x000fea0003800200 */
.L_x_6:
[----:B------:R-:W-:Y:S04]  /*0e50*/  STG.E.64 desc[UR4][R6.64+0x18], RZ ;  /* 0x000018ff06007986 */ /* 0x000fe8000c101b04 */
[----:B------:R-:W-:Y:S04]  /*0e60*/  STG.E desc[UR4][R6.64+0x20], RZ ;  /* 0x000020ff06007986 */ /* 0x000fe8000c101904 */
[----:B------:R-:W-:Y:S01]  /*0e70*/  STG.E.64 desc[UR4][R6.64+0x28], RZ ;  /* 0x000028ff06007986 */ /* 0x000fe2000c101b04 */
[----:B------:R-:W-:Y:S05]  /*0e80*/  EXIT ;  /* 0x000000000000794d */ /* 0x000fea0003800000 */
.L_x_14:
        /* <DEDUP_REMOVED lines=15> */
.L_x_17:


//--------------------- .nv.global.init           --------------------------
	.section	.nv.global.init,"aw",@progbits
	.align	4
.nv.global.init:
	.type		mrg32k3aM1SubSeq,@object
	.size		mrg32k3aM1SubSeq,(mrg32k3aM2SubSeq - mrg32k3aM1SubSeq)
mrg32k3aM1SubSeq:
        /*0000*/ 	.byte	0x0b, 0xcc, 0xee, 0x04, 0x73, 0x29, 0x8b, 0x6f, 0xf6, 0x53, 0x03, 0xf6, 0x23, 0xf6, 0xea, 0xda
        /* <DEDUP_REMOVED lines=125> */
	.type		mrg32k3aM2SubSeq,@object
	.size		mrg32k3aM2SubSeq,(mrg32k3aM1 - mrg32k3aM2SubSeq)
mrg32k3aM2SubSeq:
        /* <DEDUP_REMOVED lines=126> */
	.type		mrg32k3aM1,@object
	.size		mrg32k3aM1,(mrg32k3aM1Seq - mrg32k3aM1)
mrg32k3aM1:
        /* <DEDUP_REMOVED lines=144> */
	.type		mrg32k3aM1Seq,@object
	.size		mrg32k3aM1Seq,(mrg32k3aM2 - mrg32k3aM1Seq)
mrg32k3aM1Seq:
        /* <DEDUP_REMOVED lines=144> */
	.type		mrg32k3aM2,@object
	.size		mrg32k3aM2,(mrg32k3aM2Seq - mrg32k3aM2)
mrg32k3aM2:
        /* <DEDUP_REMOVED lines=144> */
	.type		mrg32k3aM2Seq,@object
	.size		mrg32k3aM2Seq,(precalc_xorwow_matrix - mrg32k3aM2Seq)
mrg32k3aM2Seq:
        /* <DEDUP_REMOVED lines=144> */
	.type		precalc_xorwow_matrix,@object
	.size		precalc_xorwow_matrix,(precalc_xorwow_offset_matrix - precalc_xorwow_matrix)
precalc_xorwow_matrix:
        /* <DEDUP_REMOVED lines=6400> */
	.type		precalc_xorwow_offset_matrix,@object
	.size		precalc_xorwow_offset_matrix,(.L_1 - precalc_xorwow_offset_matrix)
precalc_xorwow_offset_matrix:
        /* <DEDUP_REMOVED lines=6400> */
.L_1:


//--------------------- .nv.shared.reserved.0     --------------------------
	.section	.nv.shared.reserved.0,"aw",@nobits
	.weak		__nv_reservedSMEM_offset_0_alias
	.size		__nv_reservedSMEM_offset_0_alias, 0, 64
	.other		__nv_reservedSMEM_offset_0_alias,@"STO_CUDA_RESERVED_SHARED STV_DEFAULT"
__nv_reservedSMEM_offset_0_alias:
	.zero		0
	.zero		64


//--------------------- .nv.global                --------------------------
	.section	.nv.global,"aw",@nobits
.nv.global:
	.type		_ZN34_INTERNAL_b2230b93_4_k_cu_63ea18e66thrust24THRUST_300001_SM_1000_NS3seqE,@object
	.size		_ZN34_INTERNAL_b2230b93_4_k_cu_63ea18e66thrust24THRUST_300001_SM_1000_NS3seqE,(_ZN34_INTERNAL_b2230b93_4_k_cu_63ea18e64cuda3std3__48in_placeE - _ZN34_INTERNAL_b2230b93_4_k_cu_63ea18e66thrust24THRUST_300001_SM_1000_NS3seqE)
_ZN34_INTERNAL_b2230b93_4_k_cu_63ea18e66thrust24THRUST_300001_SM_1000_NS3seqE:
	.zero		1
	.type		_ZN34_INTERNAL_b2230b93_4_k_cu_63ea18e64cuda3std3__48in_placeE,@object
	.size		_ZN34_INTERNAL_b2230b93_4_k_cu_63ea18e64cuda3std3__48in_placeE,(_ZN34_INTERNAL_b2230b93_4_k_cu_63ea18e64cuda3std6ranges3__45__cpo4sizeE - _ZN34_INTERNAL_b2230b93_4_k_cu_63ea18e64cuda3std3__48in_placeE)
_ZN34_INTERNAL_b2230b93_4_k_cu_63ea18e64cuda3std3__48in_placeE:
	.zero		1
	.type		_ZN34_INTERNAL_b2230b93_4_k_cu_63ea18e64cuda3std6ranges3__45__cpo4sizeE,@object
	.size		_ZN34_INTERNAL_b2230b93_4_k_cu_63ea18e64cuda3std6ranges3__45__cpo4sizeE,(_ZN34_INTERNAL_b2230b93_4_k_cu_63ea18e66thrust24THRUST_300001_SM_1000_NS12placeholders2_3E - _ZN34_INTERNAL_b2230b93_4_k_cu_63ea18e64cuda3std6ranges3__45__cpo4sizeE)
_ZN34_INTERNAL_b2230b93_4_k_cu_63ea18e64cuda3std6ranges3__45__cpo4sizeE:
	.zero		1
	.type		_ZN34_INTERNAL_b2230b93_4_k_cu_63ea18e66thrust24THRUST_300001_SM_1000_NS12placeholders2_3E,@object
	.size		_ZN34_INTERNAL_b2230b93_4_k_cu_63ea18e66thrust24THRUST_300001_SM_1000_NS12placeholders2_3E,(_ZN34_INTERNAL_b2230b93_4_k_cu_63ea18e64cuda3std3__45__cpo6cbeginE - _ZN34_INTERNAL_b2230b93_4_k_cu_63ea18e66thrust24THRUST_300001_SM_1000_NS12placeholders2_3E)
_ZN34_INTERNAL_b2230b93_4_k_cu_63ea18e66thrust24THRUST_300001_SM_1000_NS12placeholders2_3E:
	.zero		1
	.type		_ZN34_INTERNAL_b2230b93_4_k_cu_63ea18e64cuda3std3__45__cpo6cbeginE,@object
	.size		_ZN34_INTERNAL_b2230b93_4_k_cu_63ea18e64cuda3std3__45__cpo6cbeginE,(_ZN34_INTERNAL_b2230b93_4_k_cu_63ea18e64cuda3std6ranges3__45__cpo6cbeginE - _ZN34_INTERNAL_b2230b93_4_k_cu_63ea18e64cuda3std3__45__cpo6cbeginE)
_ZN34_INTERNAL_b2230b93_4_k_cu_63ea18e64cuda3std3__45__cpo6cbeginE:
	.zero		1
	.type		_ZN34_INTERNAL_b2230b93_4_k_cu_63ea18e64cuda3std6ranges3__45__cpo6cbeginE,@object
	.size		_ZN34_INTERNAL_b2230b93_4_k_cu_63ea18e64cuda3std6ranges3__45__cpo6cbeginE,(_ZN34_INTERNAL_b2230b93_4_k_cu_63ea18e66thrust24THRUST_300001_SM_1000_NS12placeholders2_7E - _ZN34_INTERNAL_b2230b93_4_k_cu_63ea18e64cuda3std6ranges3__45__cpo6cbeginE)
_ZN34_INTERNAL_b2230b93_4_k_cu_63ea18e64cuda3std6ranges3__45__cpo6cbeginE:
	.zero		1
	.type		_ZN34_INTERNAL_b2230b93_4_k_cu_63ea18e66thrust24THRUST_300001_SM_1000_NS12placeholders2_7E,@object
	.size		_ZN34_INTERNAL_b2230b93_4_k_cu_63ea18e66thrust24THRUST_300001_SM_1000_NS12placeholders2_7E,(_ZN34_INTERNAL_b2230b93_4_k_cu_63ea18e64cuda3std3__45__cpo7crbeginE - _ZN34_INTERNAL_b2230b93_4_k_cu_63ea18e66thrust24THRUST_300001_SM_1000_NS12placeholders2_7E)
_ZN34_INTERNAL_b2230b93_4_k_cu_63ea18e66thrust24THRUST_300001_SM_1000_NS12placeholders2_7E:
	.zero		1
	.type		_ZN34_INTERNAL_b2230b93_4_k_cu_63ea18e64cuda3std3__45__cpo7crbeginE,@object
	.size		_ZN34_INTERNAL_b2230b93_4_k_cu_63ea18e64cuda3std3__45__cpo7crbeginE,(_ZN34_INTERNAL_b2230b93_4_k_cu_63ea18e64cuda3std6ranges3__45__cpo4nextE - _ZN34_INTERNAL_b2230b93_4_k_cu_63ea18e64cuda3std3__45__cpo7crbeginE)
_ZN34_INTERNAL_b2230b93_4_k_cu_63ea18e64cuda3std3__45__cpo7crbeginE:
	.zero		1
	.type		_ZN34_INTERNAL_b2230b93_4_k_cu_63ea18e64cuda3std6ranges3__45__cpo4nextE,@object
	.size		_ZN34_INTERNAL_b2230b93_4_k_cu_63ea18e64cuda3std6ranges3__45__cpo4nextE,(_ZN34_INTERNAL_b2230b93_4_k_cu_63ea18e64cuda3std6ranges3__45__cpo4swapE - _ZN34_INTERNAL_b2230b93_4_k_cu_63ea18e64cuda3std6ranges3__45__cpo4nextE)
_ZN34_INTERNAL_b2230b93_4_k_cu_63ea18e64cuda3std6ranges3__45__cpo4nextE:
	.zero		1
	.type		_ZN34_INTERNAL_b2230b93_4_k_cu_63ea18e64cuda3std6ranges3__45__cpo4swapE,@object
	.size		_ZN34_INTERNAL_b2230b93_4_k_cu_63ea18e64cuda3std6ranges3__45__cpo4swapE,(_ZN34_INTERNAL_b2230b93_4_k_cu_63ea18e66thrust24THRUST_300001_SM_1000_NS8cuda_cub10par_nosyncE - _ZN34_INTERNAL_b2230b93_4_k_cu_63ea18e64cuda3std6ranges3__45__cpo4swapE)
_ZN34_INTERNAL_b2230b93_4_k_cu_63ea18e64cuda3std6ranges3__45__cpo4swapE:
	.zero		1
	.type		_ZN34_INTERNAL_b2230b93_4_k_cu_63ea18e66thrust24THRUST_300001_SM_1000_NS8cuda_cub10par_nosyncE,@object
	.size		_ZN34_INTERNAL_b2230b93_4_k_cu_63ea18e66thrust24THRUST_300001_SM_1000_NS8cuda_cub10par_nosyncE,(_ZN34_INTERNAL_b2230b93_4_k_cu_63ea18e66thrust24THRUST_300001_SM_1000_NS12placeholders2_9E - _ZN34_INTERNAL_b2230b93_4_k_cu_63ea18e66thrust24THRUST_300001_SM_1000_NS8cuda_cub10par_nosyncE)
_ZN34_INTERNAL_b2230b93_4_k_cu_63ea18e66thrust24THRUST_300001_SM_1000_NS8cuda_cub10par_nosyncE:
	.zero		1
	.type		_ZN34_INTERNAL_b2230b93_4_k_cu_63ea18e66thrust24THRUST_300001_SM_1000_NS12placeholders2_9E,@object
	.size		_ZN34_INTERNAL_b2230b93_4_k_cu_63ea18e66thrust24THRUST_300001_SM_1000_NS12placeholders2_9E,(_ZN34_INTERNAL_b2230b93_4_k_cu_63ea18e64cuda3std3__436_GLOBAL__N__b2230b93_4_k_cu_63ea18e66ignoreE - _ZN34_INTERNAL_b2230b93_4_k_cu_63ea18e66thrust24THRUST_300001_SM_1000_NS12placeholders2_9E)
_ZN34_INTERNAL_b2230b93_4_k_cu_63ea18e66thrust24THRUST_300001_SM_1000_NS12placeholders2_9E:
	.zero		1
	.type		_ZN34_INTERNAL_b2230b93_4_k_cu_63ea18e64cuda3std3__436_GLOBAL__N__b2230b93_4_k_cu_63ea18e66ignoreE,@object
	.size		_ZN34_INTERNAL_b2230b93_4_k_cu_63ea18e64cuda3std3__436_GLOBAL__N__b2230b93_4_k_cu_63ea18e66ignoreE,(_ZN34_INTERNAL_b2230b93_4_k_cu_63ea18e64cuda3std6ranges3__45__cpo4dataE - _ZN34_INTERNAL_b2230b93_4_k_cu_63ea18e64cuda3std3__436_GLOBAL__N__b2230b93_4_k_cu_63ea18e66ignoreE)
_ZN34_INTERNAL_b2230b93_4_k_cu_63ea18e64cuda3std3__436_GLOBAL__N__b2230b93_4_k_cu_63ea18e66ignoreE:
	.zero		1
	.type		_ZN34_INTERNAL_b2230b93_4_k_cu_63ea18e64cuda3std6ranges3__45__cpo4dataE,@object
	.size		_ZN34_INTERNAL_b2230b93_4_k_cu_63ea18e64cuda3std6ranges3__45__cpo4dataE,(_ZN34_INTERNAL_b2230b93_4_k_cu_63ea18e66thrust24THRUST_300001_SM_1000_NS12placeholders2_1E - _ZN34_INTERNAL_b2230b93_4_k_cu_63ea18e64cuda3std6ranges3__45__cpo4dataE)
_ZN34_INTERNAL_b2230b93_4_k_cu_63ea18e64cuda3std6ranges3__45__cpo4dataE:
	.zero		1
	.type		_ZN34_INTERNAL_b2230b93_4_k_cu_63ea18e66thrust24THRUST_300001_SM_1000_NS12placeholders2_1E,@object
	.size		_ZN34_INTERNAL_b2230b93_4_k_cu_63ea18e66thrust24THRUST_300001_SM_1000_NS12placeholders2_1E,(_ZN34_INTERNAL_b2230b93_4_k_cu_63ea18e64cuda3std3__45__cpo5beginE - _ZN34_INTERNAL_b2230b93_4_k_cu_63ea18e66thrust24THRUST_300001_SM_1000_NS12placeholders2_1E)
_ZN34_INTERNAL_b2230b93_4_k_cu_63ea18e66thrust24THRUST_300001_SM_1000_NS12placeholders2_1E:
	.zero		1
	.type		_ZN34_INTERNAL_b2230b93_4_k_cu_63ea18e64cuda3std3__45__cpo5beginE,@object
	.size		_ZN34_INTERNAL_b2230b93_4_k_cu_63ea18e64cuda3std3__45__cpo5beginE,(_ZN34_INTERNAL_b2230b93_4_k_cu_63ea18e64cuda3std6ranges3__45__cpo5beginE - _ZN34_INTERNAL_b2230b93_4_k_cu_63ea18e64cuda3std3__45__cpo5beginE)
_ZN34_INTERNAL_b2230b93_4_k_cu_63ea18e64cuda3std3__45__cpo5beginE:
	.zero		1
	.type		_ZN34_INTERNAL_b2230b93_4_k_cu_63ea18e64cuda3std6ranges3__45__cpo5beginE,@object
	.size		_ZN34_INTERNAL_b2230b93_4_k_cu_63ea18e64cuda3std6ranges3__45__cpo5beginE,(_ZN34_INTERNAL_b2230b93_4_k_cu_63ea18e66thrust24THRUST_300001_SM_1000_NS12placeholders2_5E - _ZN34_INTERNAL_b2230b93_4_k_cu_63ea18e64cuda3std6ranges3__45__cpo5beginE)
_ZN34_INTERNAL_b2230b93_4_k_cu_63ea18e64cuda3std6ranges3__45__cpo5beginE:
	.zero		1
	.type		_ZN34_INTERNAL_b2230b93_4_k_cu_63ea18e66thrust24THRUST_300001_SM_1000_NS12placeholders2_5E,@object
	.size		_ZN34_INTERNAL_b2230b93_4_k_cu_63ea18e66thrust24THRUST_300001_SM_1000_NS12placeholders2_5E,(_ZN34_INTERNAL_b2230b93_4_k_cu_63ea18e64cuda3std3__45__cpo6rbeginE - _ZN34_INTERNAL_b2230b93_4_k_cu_63ea18e66thrust24THRUST_300001_SM_1000_NS12placeholders2_5E)
_ZN34_INTERNAL_b2230b93_4_k_cu_63ea18e66thrust24THRUST_300001_SM_1000_NS12placeholders2_5E:
	.zero		1
	.type		_ZN34_INTERNAL_b2230b93_4_k_cu_63ea18e64cuda3std3__45__cpo6rbeginE,@object
	.size		_ZN34_INTERNAL_b2230b93_4_k_cu_63ea18e64cuda3std3__45__cpo6rbeginE,(_ZN34_INTERNAL_b2230b93_4_k_cu_63ea18e64cuda3std6ranges3__45__cpo7advanceE - _ZN34_INTERNAL_b2230b93_4_k_cu_63ea18e64cuda3std3__45__cpo6rbeginE)
_ZN34_INTERNAL_b2230b93_4_k_cu_63ea18e64cuda3std3__45__cpo6rbeginE:
	.zero		1
	.type		_ZN34_INTERNAL_b2230b93_4_k_cu_63ea18e64cuda3std6ranges3__45__cpo7advanceE,@object
	.size		_ZN34_INTERNAL_b2230b93_4_k_cu_63ea18e64cuda3std6ranges3__45__cpo7advanceE,(_ZN34_INTERNAL_b2230b93_4_k_cu_63ea18e64cuda3std3__47nulloptE - _ZN34_INTERNAL_b2230b93_4_k_cu_63ea18e64cuda3std6ranges3__45__cpo7advanceE)
_ZN34_INTERNAL_b2230b93_4_k_cu_63ea18e64cuda3std6ranges3__45__cpo7advanceE:
	.zero		1
	.type		_ZN34_INTERNAL_b2230b93_4_k_cu_63ea18e64cuda3std3__47nulloptE,@object
	.size		_ZN34_INTERNAL_b2230b93_4_k_cu_63ea18e64cuda3std3__47nulloptE,(_ZN34_INTERNAL_b2230b93_4_k_cu_63ea18e64cuda3std6ranges3__45__cpo8distanceE - _ZN34_INTERNAL_b2230b93_4_k_cu_63ea18e64cuda3std3__47nulloptE)
_ZN34_INTERNAL_b2230b93_4_k_cu_63ea18e64cuda3std3__47nulloptE:
	.zero		1
	.type		_ZN34_INTERNAL_b2230b93_4_k_cu_63ea18e64cuda3std6ranges3__45__cpo8distanceE,@object
	.size		_ZN34_INTERNAL_b2230b93_4_k_cu_63ea18e64cuda3std6ranges3__45__cpo8distanceE,(_ZN34_INTERNAL_b2230b93_4_k_cu_63ea18e66thrust24THRUST_300001_SM_1000_NS12placeholders3_10E - _ZN34_INTERNAL_b2230b93_4_k_cu_63ea18e64cuda3std6ranges3__45__cpo8distanceE)
_ZN34_INTERNAL_b2230b93_4_k_cu_63ea18e64cuda3std6ranges3__45__cpo8distanceE:
	.zero		1
	.type		_ZN34_INTERNAL_b2230b93_4_k_cu_63ea18e66thrust24THRUST_300001_SM_1000_NS12placeholders3_10E,@object
	.size		_ZN34_INTERNAL_b2230b93_4_k_cu_63ea18e66thrust24THRUST_300001_SM_1000_NS12placeholders3_10E,(_ZN34_INTERNAL_b2230b93_4_k_cu_63ea18e64cuda3std3__419piecewise_constructE - _ZN34_INTERNAL_b2230b93_4_k_cu_63ea18e66thrust24THRUST_300001_SM_1000_NS12placeholders3_10E)
_ZN34_INTERNAL_b2230b93_4_k_cu_63ea18e66thrust24THRUST_300001_SM_1000_NS12placeholders3_10E:
	.zero		1
	.type		_ZN34_INTERNAL_b2230b93_4_k_cu_63ea18e64cuda3std3__419piecewise_constructE,@object
	.size		_ZN34_INTERNAL_b2230b93_4_k_cu_63ea18e64cuda3std3__419piecewise_constructE,(_ZN34_INTERNAL_b2230b93_4_k_cu_63ea18e64cuda3std6ranges3__45__cpo5cdataE - _ZN34_INTERNAL_b2230b93_4_k_cu_63ea18e64cuda3std3__419piecewise_constructE)
_ZN34_INTERNAL_b2230b93_4_k_cu_63ea18e64cuda3std3__419piecewise_constructE:
	.zero		1
	.type		_ZN34_INTERNAL_b2230b93_4_k_cu_63ea18e64cuda3std6ranges3__45__cpo5cdataE,@object
	.size		_ZN34_INTERNAL_b2230b93_4_k_cu_63ea18e64cuda3std6ranges3__45__cpo5cdataE,(_ZN34_INTERNAL_b2230b93_4_k_cu_63ea18e66thrust24THRUST_300001_SM_1000_NS12placeholders2_2E - _ZN34_INTERNAL_b2230b93_4_k_cu_63ea18e64cuda3std6ranges3__45__cpo5cdataE)
_ZN34_INTERNAL_b2230b93_4_k_cu_63ea18e64cuda3std6ranges3__45__cpo5cdataE:
	.zero		1
	.type		_ZN34_INTERNAL_b2230b93_4_k_cu_63ea18e66thrust24THRUST_300001_SM_1000_NS12placeholders2_2E,@object
	.size		_ZN34_INTERNAL_b2230b93_4_k_cu_63ea18e66thrust24THRUST_300001_SM_1000_NS12placeholders2_2E,(_ZN34_INTERNAL_b2230b93_4_k_cu_63ea18e64cuda3std3__45__cpo3endE - _ZN34_INTERNAL_b2230b93_4_k_cu_63ea18e66thrust24THRUST_300001_SM_1000_NS12placeholders2_2E)
_ZN34_INTERNAL_b2230b93_4_k_cu_63ea18e66thrust24THRUST_300001_SM_1000_NS12placeholders2_2E:
	.zero		1
	.type		_ZN34_INTERNAL_b2230b93_4_k_cu_63ea18e64cuda3std3__45__cpo3endE,@object
	.size		_ZN34_INTERNAL_b2230b93_4_k_cu_63ea18e64cuda3std3__45__cpo3endE,(_ZN34_INTERNAL_b2230b93_4_k_cu_63ea18e64cuda3std6ranges3__45__cpo3endE - _ZN34_INTERNAL_b2230b93_4_k_cu_63ea18e64cuda3std3__45__cpo3endE)
_ZN34_INTERNAL_b2230b93_4_k_cu_63ea18e64cuda3std3__45__cpo3endE:
	.zero		1
	.type		_ZN34_INTERNAL_b2230b93_4_k_cu_63ea18e64cuda3std6ranges3__45__cpo3endE,@object
	.size		_ZN34_INTERNAL_b2230b93_4_k_cu_63ea18e64cuda3std6ranges3__45__cpo3endE,(_ZN34_INTERNAL_b2230b93_4_k_cu_63ea18e66thrust24THRUST_300001_SM_1000_NS12placeholders2_6E - _ZN34_INTERNAL_b2230b93_4_k_cu_63ea18e64cuda3std6ranges3__45__cpo3endE)
_ZN34_INTERNAL_b2230b93_4_k_cu_63ea18e64cuda3std6ranges3__45__cpo3endE:
	.zero		1
	.type		_ZN34_INTERNAL_b2230b93_4_k_cu_63ea18e66thrust24THRUST_300001_SM_1000_NS12placeholders2_6E,@object
	.size		_ZN34_INTERNAL_b2230b93_4_k_cu_63ea18e66thrust24THRUST_300001_SM_1000_NS12placeholders2_6E,(_ZN34_INTERNAL_b2230b93_4_k_cu_63ea18e64cuda3std3__45__cpo4rendE - _ZN34_INTERNAL_b2230b93_4_k_cu_63ea18e66thrust24THRUST_300001_SM_1000_NS12placeholders2_6E)
_ZN34_INTERNAL_b2230b93_4_k_cu_63ea18e66thrust24THRUST_300001_SM_1000_NS12placeholders2_6E:
	.zero		1
	.type		_ZN34_INTERNAL_b2230b93_4_k_cu_63ea18e64cuda3std3__45__cpo4rendE,@object
	.size		_ZN34_INTERNAL_b2230b93_4_k_cu_63ea18e64cuda3std3__45__cpo4rendE,(_ZN34_INTERNAL_b2230b93_4_k_cu_63ea18e64cuda3std6ranges3__45__cpo9iter_swapE - _ZN34_INTERNAL_b2230b93_4_k_cu_63ea18e64cuda3std3__45__cpo4rendE)
_ZN34_INTERNAL_b2230b93_4_k_cu_63ea18e64cuda3std3__45__cpo4rendE:
	.zero		1
	.type		_ZN34_INTERNAL_b2230b93_4_k_cu_63ea18e64cuda3std6ranges3__45__cpo9iter_swapE,@object
	.size		_ZN34_INTERNAL_b2230b93_4_k_cu_63ea18e64cuda3std6ranges3__45__cpo9iter_swapE,(_ZN34_INTERNAL_b2230b93_4_k_cu_63ea18e64cuda3std3__48unexpectE - _ZN34_INTERNAL_b2230b93_4_k_cu_63ea18e64cuda3std6ranges3__45__cpo9iter_swapE)
_ZN34_INTERNAL_b2230b93_4_k_cu_63ea18e64cuda3std6ranges3__45__cpo9iter_swapE:
	.zero		1
	.type		_ZN34_INTERNAL_b2230b93_4_k_cu_63ea18e64cuda3std3__48unexpectE,@object
	.size		_ZN34_INTERNAL_b2230b93_4_k_cu_63ea18e64cuda3std3__48unexpectE,(_ZN34_INTERNAL_b2230b93_4_k_cu_63ea18e66thrust24THRUST_300001_SM_1000_NS8cuda_cub3parE - _ZN34_INTERNAL_b2230b93_4_k_cu_63ea18e64cuda3std3__48unexpectE)
_ZN34_INTERNAL_b2230b93_4_k_cu_63ea18e64cuda3std3__48unexpectE:
	.zero		1
	.type		_ZN34_INTERNAL_b2230b93_4_k_cu_63ea18e66thrust24THRUST_300001_SM_1000_NS8cuda_cub3parE,@object
	.size		_ZN34_INTERNAL_b2230b93_4_k_cu_63ea18e66thrust24THRUST_300001_SM_1000_NS8cuda_cub3parE,(_ZN34_INTERNAL_b2230b93_4_k_cu_63ea18e66thrust24THRUST_300001_SM_1000_NS12placeholders2_4E - _ZN34_INTERNAL_b2230b93_4_k_cu_63ea18e66thrust24THRUST_300001_SM_1000_NS8cuda_cub3parE)
_ZN34_INTERNAL_b2230b93_4_k_cu_63ea18e66thrust24THRUST_300001_SM_1000_NS8cuda_cub3parE:
	.zero		1
	.type		_ZN34_INTERNAL_b2230b93_4_k_cu_63ea18e66thrust24THRUST_300001_SM_1000_NS12placeholders2_4E,@object
	.size		_ZN34_INTERNAL_b2230b93_4_k_cu_63ea18e66thrust24THRUST_300001_SM_1000_NS12placeholders2_4E,(_ZN34_INTERNAL_b2230b93_4_k_cu_63ea18e64cuda3std3__45__cpo4cendE - _ZN34_INTERNAL_b2230b93_4_k_cu_63ea18e66thrust24THRUST_300001_SM_1000_NS12placeholders2_4E)
_ZN34_INTERNAL_b2230b93_4_k_cu_63ea18e66thrust24THRUST_300001_SM_1000_NS12placeholders2_4E:
	.zero		1
	.type		_ZN34_INTERNAL_b2230b93_4_k_cu_63ea18e64cuda3std3__45__cpo4cendE,@object
	.size		_ZN34_INTERNAL_b2230b93_4_k_cu_63ea18e64cuda3std3__45__cpo4cendE,(_ZN34_INTERNAL_b2230b93_4_k_cu_63ea18e64cuda3std6ranges3__45__cpo4cendE - _ZN34_INTERNAL_b2230b93_4_k_cu_63ea18e64cuda3std3__45__cpo4cendE)
_ZN34_INTERNAL_b2230b93_4_k_cu_63ea18e64cuda3std3__45__cpo4cendE:
	.zero		1
	.type		_ZN34_INTERNAL_b2230b93_4_k_cu_63ea18e64cuda3std6ranges3__45__cpo4cendE,@object
	.size		_ZN34_INTERNAL_b2230b93_4_k_cu_63ea18e64cuda3std6ranges3__45__cpo4cendE,(_ZN34_INTERNAL_b2230b93_4_k_cu_63ea18e64cuda3std3__420unreachable_sentinelE - _ZN34_INTERNAL_b2230b93_4_k_cu_63ea18e64cuda3std6ranges3__45__cpo4cendE)
_ZN34_INTERNAL_b2230b93_4_k_cu_63ea18e64cuda3std6ranges3__45__cpo4cendE:
	.zero		1
	.type		_ZN34_INTERNAL_b2230b93_4_k_cu_63ea18e64cuda3std3__420unreachable_sentinelE,@object
	.size		_ZN34_INTERNAL_b2230b93_4_k_cu_63ea18e64cuda3std3__420unreachable_sentinelE,(_ZN34_INTERNAL_b2230b93_4_k_cu_63ea18e64cuda3std6ranges3__45__cpo5ssizeE - _ZN34_INTERNAL_b2230b93_4_k_cu_63ea18e64cuda3std3__420unreachable_sentinelE)
_ZN34_INTERNAL_b2230b93_4_k_cu_63ea18e64cuda3std3__420unreachable_sentinelE:
	.zero		1
	.type		_ZN34_INTERNAL_b2230b93_4_k_cu_63ea18e64cuda3std6ranges3__45__cpo5ssizeE,@object
	.size		_ZN34_INTERNAL_b2230b93_4_k_cu_63ea18e64cuda3std6ranges3__45__cpo5ssizeE,(_ZN34_INTERNAL_b2230b93_4_k_cu_63ea18e66thrust24THRUST_300001_SM_1000_NS12placeholders2_8E - _ZN34_INTERNAL_b2230b93_4_k_cu_63ea18e64cuda3std6ranges3__45__cpo5ssizeE)
_ZN34_INTERNAL_b2230b93_4_k_cu_63ea18e64cuda3std6ranges3__45__cpo5ssizeE:
	.zero		1
	.type		_ZN34_INTERNAL_b2230b93_4_k_cu_63ea18e66thrust24THRUST_300001_SM_1000_NS12placeholders2_8E,@object
	.size		_ZN34_INTERNAL_b2230b93_4_k_cu_63ea18e66thrust24THRUST_300001_SM_1000_NS12placeholders2_8E,(_ZN34_INTERNAL_b2230b93_4_k_cu_63ea18e64cuda3std3__45__cpo5crendE - _ZN34_INTERNAL_b2230b93_4_k_cu_63ea18e66thrust24THRUST_300001_SM_1000_NS12placeholders2_8E)
_ZN34_INTERNAL_b2230b93_4_k_cu_63ea18e66thrust24THRUST_300001_SM_1000_NS12placeholders2_8E:
	.zero		1
	.type		_ZN34_INTERNAL_b2230b93_4_k_cu_63ea18e64cuda3std3__45__cpo5crendE,@object
	.size		_ZN34_INTERNAL_b2230b93_4_k_cu_63ea18e64cuda3std3__45__cpo5crendE,(_ZN34_INTERNAL_b2230b93_4_k_cu_63ea18e64cuda3std6ranges3__45__cpo4prevE - _ZN34_INTERNAL_b2230b93_4_k_cu_63ea18e64cuda3std3__45__cpo5crendE)
_ZN34_INTERNAL_b2230b93_4_k_cu_63ea18e64cuda3std3__45__cpo5crendE:
	.zero		1
	.type		_ZN34_INTERNAL_b2230b93_4_k_cu_63ea18e64cuda3std6ranges3__45__cpo4prevE,@object
	.size		_ZN34_INTERNAL_b2230b93_4_k_cu_63ea18e64cuda3std6ranges3__45__cpo4prevE,(_ZN34_INTERNAL_b2230b93_4_k_cu_63ea18e64cuda3std6ranges3__45__cpo9iter_moveE - _ZN34_INTERNAL_b2230b93_4_k_cu_63ea18e64cuda3std6ranges3__45__cpo4prevE)
_ZN34_INTERNAL_b2230b93_4_k_cu_63ea18e64cuda3std6ranges3__45__cpo4prevE:
	.zero		1
	.type		_ZN34_INTERNAL_b2230b93_4_k_cu_63ea18e64cuda3std6ranges3__45__cpo9iter_moveE,@object
	.size		_ZN34_INTERNAL_b2230b93_4_k_cu_63ea18e64cuda3std6ranges3__45__cpo9iter_moveE,(_ZN34_INTERNAL_b2230b93_4_k_cu_63ea18e66thrust24THRUST_300001_SM_1000_NS6system6detail10sequential3seqE - _ZN34_INTERNAL_b2230b93_4_k_cu_63ea18e64cuda3std6ranges3__45__cpo9iter_moveE)
_ZN34_INTERNAL_b2230b93_4_k_cu_63ea18e64cuda3std6ranges3__45__cpo9iter_moveE:
	.zero		1
	.type		_ZN34_INTERNAL_b2230b93_4_k_cu_63ea18e66thrust24THRUST_300001_SM_1000_NS6system6detail10sequential3seqE,@object
	.size		_ZN34_INTERNAL_b2230b93_4_k_cu_63ea18e66thrust24THRUST_300001_SM_1000_NS6system6detail10sequential3seqE,(.L_40 - _ZN34_INTERNAL_b2230b93_4_k_cu_63ea18e66thrust24THRUST_300001_SM_1000_NS6system6detail10sequential3seqE)
_ZN34_INTERNAL_b2230b93_4_k_cu_63ea18e66thrust24THRUST_300001_SM_1000_NS6system6detail10sequential3seqE:
	.zero		1
.L_40:


//--------------------- .nv.constant0._ZN3cub18CUB_300001_SM_10006detail11EmptyKernelIvEEvv --------------------------
	.section	.nv.constant0._ZN3cub18CUB_300001_SM_10006detail11EmptyKernelIvEEvv,"a",@progbits
	.sectionflags	@""
	.align	4
.nv.constant0._ZN3cub18CUB_300001_SM_10006detail11EmptyKernelIvEEvv:
	.zero		896


//--------------------- .nv.constant0._Z23generate_uniform_kernelP17curandStateXORWOWPdi --------------------------
	.section	.nv.constant0._Z23generate_uniform_kernelP17curandStateXORWOWPdi,"a",@progbits
	.sectionflags	@""
	.align	4
.nv.constant0._Z23generate_uniform_kernelP17curandStateXORWOWPdi:
	.zero		916


//--------------------- .nv.constant0._Z12setup_kernelP17curandStateXORWOW --------------------------
	.section	.nv.constant0._Z12setup_kernelP17curandStateXORWOW,"a",@progbits
	.sectionflags	@""
	.align	4
.nv.constant0._Z12setup_kernelP17curandStateXORWOW:
	.zero		904


//--------------------- SYMBOLS --------------------------

	.type		.nv.reservedSmem.offset0,@object
	.size		.nv.reservedSmem.offset0,0x4
